	.target	sm_80

	.elftype	@"ET_EXEC"


//--------------------- .note.nv.tkinfo           --------------------------
	.section	.note.nv.tkinfo,"",@"SHT_NOTE"
	.sectionflags	@"SHF_NOTE_NV_TKINFO"
	.tkinfo
        /*0018*/ 	.word	0x00000002
        /*0030*/ 	.string	""
        /*0030*/ 	.string	"ptxas"
        /*0030*/ 	.string	"Cuda compilation tools, release 13.0, V13.0.88"
        /*0030*/ 	.string	"Build cuda_13.0.r13.0/compiler.36424714_0"
        /*0030*/ 	.string	"-v  -suppress-debug-info  -lineinfo  -arch sm_80 "



//--------------------- .note.nv.cuinfo           --------------------------
	.section	.note.nv.cuinfo,"",@"SHT_NOTE"
	.sectionflags	@"SHF_NOTE_NV_CUINFO"
        /*0018*/ 	.short	0x0002
        /*001a*/ 	.short	0x0050
        /*001c*/ 	.short	0x0082
	.zero		2


//--------------------- .nv.info                  --------------------------
	.section	.nv.info,"",@"SHT_CUDA_INFO"
	.align	4


	//----- nvinfo : EIATTR_REGCOUNT
	.align		4
        /*0000*/ 	.byte	0x04, 0x2f
        /*0002*/ 	.short	(.L_2 - .L_1)
	.align		4
.L_1:
        /*0004*/ 	.word	index@(attn_fwd)
        /*0008*/ 	.word	0x000000cc


	//----- nvinfo : EIATTR_FRAME_SIZE
	.align		4
.L_2:
        /*000c*/ 	.byte	0x04, 0x11
        /*000e*/ 	.short	(.L_4 - .L_3)
	.align		4
.L_3:
        /*0010*/ 	.word	index@(attn_fwd)
        /*0014*/ 	.word	0x00000000


	//----- nvinfo : EIATTR_MIN_STACK_SIZE
	.align		4
.L_4:
        /*0018*/ 	.byte	0x04, 0x12
        /*001a*/ 	.short	(.L_6 - .L_5)
	.align		4
.L_5:
        /*001c*/ 	.word	index@(attn_fwd)
        /*0020*/ 	.word	0x00000000
.L_6:


//--------------------- .nv.info.attn_fwd         --------------------------
	.section	.nv.info.attn_fwd,"",@"SHT_CUDA_INFO"
	.sectionflags	@""
	.align	4


	//----- nvinfo : EIATTR_CUDA_API_VERSION
	.align		4
        /*0000*/ 	.byte	0x04, 0x37
        /*0002*/ 	.short	(.L_8 - .L_7)
.L_7:
        /*0004*/ 	.word	0x00000082


	//----- nvinfo : EIATTR_SW2861232_WAR
	.align		4
.L_8:
        /*0008*/ 	.byte	0x01, 0x35
	.zero		2


	//----- nvinfo : EIATTR_PARAM_CBANK
	.align		4
        /*000c*/ 	.byte	0x04, 0x0a
        /*000e*/ 	.short	(.L_10 - .L_9)
	.align		4
.L_9:
        /*0010*/ 	.word	index@(.nv.constant0.attn_fwd)
        /*0014*/ 	.short	0x0160
        /*0016*/ 	.short	0x0088


	//----- nvinfo : EIATTR_CBANK_PARAM_SIZE
	.align		4
.L_10:
        /*0018*/ 	.byte	0x03, 0x19
        /*001a*/ 	.short	0x0088


	//----- nvinfo : EIATTR_KPARAM_INFO
	.align		4
        /*001c*/ 	.byte	0x04, 0x17
        /*001e*/ 	.short	(.L_12 - .L_11)
.L_11:
        /*0020*/ 	.word	0x00000000
        /*0024*/ 	.short	0x0019
        /*0026*/ 	.short	0x0080
        /*0028*/ 	.byte	0x00, 0xf4, 0x21, 0x00


	//----- nvinfo : EIATTR_KPARAM_INFO
	.align		4
.L_12:
        /*002c*/ 	.byte	0x04, 0x17
        /*002e*/ 	.short	(.L_14 - .L_13)
.L_13:
        /*0030*/ 	.word	0x00000000
        /*0034*/ 	.short	0x0018
        /*0036*/ 	.short	0x0078
        /*0038*/ 	.byte	0x00, 0xf4, 0x21, 0x00


	//----- nvinfo : EIATTR_KPARAM_INFO
	.align		4
.L_14:
        /*003c*/ 	.byte	0x04, 0x17
        /*003e*/ 	.short	(.L_16 - .L_15)
.L_15:
        /*0040*/ 	.word	0x00000000
        /*0044*/ 	.short	0x0017
        /*0046*/ 	.short	0x0070
        /*0048*/ 	.byte	0x00, 0xf0, 0x11, 0x00


	//----- nvinfo : EIATTR_KPARAM_INFO
	.align		4
.L_16:
        /*004c*/ 	.byte	0x04, 0x17
        /*004e*/ 	.short	(.L_18 - .L_17)
.L_17:
        /*0050*/ 	.word	0x00000000
        /*0054*/ 	.short	0x0016
        /*0056*/ 	.short	0x006c
        /*0058*/ 	.byte	0x00, 0xf0, 0x11, 0x00


	//----- nvinfo : EIATTR_KPARAM_INFO
	.align		4
.L_18:
        /*005c*/ 	.byte	0x04, 0x17
        /*005e*/ 	.short	(.L_20 - .L_19)
.L_19:
        /*0060*/ 	.word	0x00000000
        /*0064*/ 	.short	0x0015
        /*0066*/ 	.short	0x0068
        /*0068*/ 	.byte	0x00, 0xf0, 0x11, 0x00


	//----- nvinfo : EIATTR_KPARAM_INFO
	.align		4
.L_20:
        /*006c*/ 	.byte	0x04, 0x17
        /*006e*/ 	.short	(.L_22 - .L_21)
.L_21:
        /*0070*/ 	.word	0x00000000
        /*0074*/ 	.short	0x0014
        /*0076*/ 	.short	0x0064
        /*0078*/ 	.byte	0x00, 0xf0, 0x11, 0x00


	//----- nvinfo : EIATTR_KPARAM_INFO
	.align		4
.L_22:
        /*007c*/ 	.byte	0x04, 0x17
        /*007e*/ 	.short	(.L_24 - .L_23)
.L_23:
        /*0080*/ 	.word	0x00000000
        /*0084*/ 	.short	0x0013
        /*0086*/ 	.short	0x0060
        /*0088*/ 	.byte	0x00, 0xf0, 0x11, 0x00


	//----- nvinfo : EIATTR_KPARAM_INFO
	.align		4
.L_24:
        /*008c*/ 	.byte	0x04, 0x17
        /*008e*/ 	.short	(.L_26 - .L_25)
.L_25:
        /*0090*/ 	.word	0x00000000
        /*0094*/ 	.short	0x0012
        /*0096*/ 	.short	0x005c
        /*0098*/ 	.byte	0x00, 0xf0, 0x11, 0x00


	//----- nvinfo : EIATTR_KPARAM_INFO
	.align		4
.L_26:
        /*009c*/ 	.byte	0x04, 0x17
        /*009e*/ 	.short	(.L_28 - .L_27)
.L_27:
        /*00a0*/ 	.word	0x00000000
        /*00a4*/ 	.short	0x0011
        /*00a6*/ 	.short	0x0058
        /*00a8*/ 	.byte	0x00, 0xf0, 0x11, 0x00


	//----- nvinfo : EIATTR_KPARAM_INFO
	.align		4
.L_28:
        /*00ac*/ 	.byte	0x04, 0x17
        /*00ae*/ 	.short	(.L_30 - .L_29)
.L_29:
        /*00b0*/ 	.word	0x00000000
        /*00b4*/ 	.short	0x0010
        /*00b6*/ 	.short	0x0054
        /*00b8*/ 	.byte	0x00, 0xf0, 0x11, 0x00


	//----- nvinfo : EIATTR_KPARAM_INFO
	.align		4
.L_30:
        /*00bc*/ 	.byte	0x04, 0x17
        /*00be*/ 	.short	(.L_32 - .L_31)
.L_31:
        /*00c0*/ 	.word	0x00000000
        /*00c4*/ 	.short	0x000f
        /*00c6*/ 	.short	0x0050
        /*00c8*/ 	.byte	0x00, 0xf0, 0x11, 0x00


	//----- nvinfo : EIATTR_KPARAM_INFO
	.align		4
.L_32:
        /*00cc*/ 	.byte	0x04, 0x17
        /*00ce*/ 	.short	(.L_34 - .L_33)
.L_33:
        /*00d0*/ 	.word	0x00000000
        /*00d4*/ 	.short	0x000e
        /*00d6*/ 	.short	0x004c
        /*00d8*/ 	.byte	0x00, 0xf0, 0x11, 0x00


	//----- nvinfo : EIATTR_KPARAM_INFO
	.align		4
.L_34:
        /*00dc*/ 	.byte	0x04, 0x17
        /*00de*/ 	.short	(.L_36 - .L_35)
.L_35:
        /*00e0*/ 	.word	0x00000000
        /*00e4*/ 	.short	0x000d
        /*00e6*/ 	.short	0x0048
        /*00e8*/ 	.byte	0x00, 0xf0, 0x11, 0x00


	//----- nvinfo : EIATTR_KPARAM_INFO
	.align		4
.L_36:
        /*00ec*/ 	.byte	0x04, 0x17
        /*00ee*/ 	.short	(.L_38 - .L_37)
.L_37:
        /*00f0*/ 	.word	0x00000000
        /*00f4*/ 	.short	0x000c
        /*00f6*/ 	.short	0x0044
        /*00f8*/ 	.byte	0x00, 0xf0, 0x11, 0x00


	//----- nvinfo : EIATTR_KPARAM_INFO
	.align		4
.L_38:
        /*00fc*/ 	.byte	0x04, 0x17
        /*00fe*/ 	.short	(.L_40 - .L_39)
.L_39:
        /*0100*/ 	.word	0x00000000
        /*0104*/ 	.short	0x000b
        /*0106*/ 	.short	0x0040
        /*0108*/ 	.byte	0x00, 0xf0, 0x11, 0x00


	//----- nvinfo : EIATTR_KPARAM_INFO
	.align		4
.L_40:
        /*010c*/ 	.byte	0x04, 0x17
        /*010e*/ 	.short	(.L_42 - .L_41)
.L_41:
        /*0110*/ 	.word	0x00000000
        /*0114*/ 	.short	0x000a
        /*0116*/ 	.short	0x003c
        /*0118*/ 	.byte	0x00, 0xf0, 0x11, 0x00


	//----- nvinfo : EIATTR_KPARAM_INFO
	.align		4
.L_42:
        /*011c*/ 	.byte	0x04, 0x17
        /*011e*/ 	.short	(.L_44 - .L_43)
.L_43:
        /*0120*/ 	.word	0x00000000
        /*0124*/ 	.short	0x0009
        /*0126*/ 	.short	0x0038
        /*0128*/ 	.byte	0x00, 0xf0, 0x11, 0x00


	//----- nvinfo : EIATTR_KPARAM_INFO
	.align		4
.L_44:
        /*012c*/ 	.byte	0x04, 0x17
        /*012e*/ 	.short	(.L_46 - .L_45)
.L_45:
        /*0130*/ 	.word	0x00000000
        /*0134*/ 	.short	0x0008
        /*0136*/ 	.short	0x0034
        /*0138*/ 	.byte	0x00, 0xf0, 0x11, 0x00


	//----- nvinfo : EIATTR_KPARAM_INFO
	.align		4
.L_46:
        /*013c*/ 	.byte	0x04, 0x17
        /*013e*/ 	.short	(.L_48 - .L_47)
.L_47:
        /*0140*/ 	.word	0x00000000
        /*0144*/ 	.short	0x0007
        /*0146*/ 	.short	0x0030
        /*0148*/ 	.byte	0x00, 0xf0, 0x11, 0x00


	//----- nvinfo : EIATTR_KPARAM_INFO
	.align		4
.L_48:
        /*014c*/ 	.byte	0x04, 0x17
        /*014e*/ 	.short	(.L_50 - .L_49)
.L_49:
        /*0150*/ 	.word	0x00000000
        /*0154*/ 	.short	0x0006
        /*0156*/ 	.short	0x002c
        /*0158*/ 	.byte	0x00, 0xf0, 0x11, 0x00


	//----- nvinfo : EIATTR_KPARAM_INFO
	.align		4
.L_50:
        /*015c*/ 	.byte	0x04, 0x17
        /*015e*/ 	.short	(.L_52 - .L_51)
.L_51:
        /*0160*/ 	.word	0x00000000
        /*0164*/ 	.short	0x0005
        /*0166*/ 	.short	0x0028
        /*0168*/ 	.byte	0x00, 0xf0, 0x11, 0x00


	//----- nvinfo : EIATTR_KPARAM_INFO
	.align		4
.L_52:
        /*016c*/ 	.byte	0x04, 0x17
        /*016e*/ 	.short	(.L_54 - .L_53)
.L_53:
        /*0170*/ 	.word	0x00000000
        /*0174*/ 	.short	0x0004
        /*0176*/ 	.short	0x0020
        /*0178*/ 	.byte	0x00, 0xf4, 0x21, 0x00


	//----- nvinfo : EIATTR_KPARAM_INFO
	.align		4
.L_54:
        /*017c*/ 	.byte	0x04, 0x17
        /*017e*/ 	.short	(.L_56 - .L_55)
.L_55:
        /*0180*/ 	.word	0x00000000
        /*0184*/ 	.short	0x0003
        /*0186*/ 	.short	0x0018
        /*0188*/ 	.byte	0x00, 0xf4, 0x21, 0x00


	//----- nvinfo : EIATTR_KPARAM_INFO
	.align		4
.L_56:
        /*018c*/ 	.byte	0x04, 0x17
        /*018e*/ 	.short	(.L_58 - .L_57)
.L_57:
        /*0190*/ 	.word	0x00000000
        /*0194*/ 	.short	0x0002
        /*0196*/ 	.short	0x0010
        /*0198*/ 	.byte	0x00, 0xf4, 0x21, 0x00


	//----- nvinfo : EIATTR_KPARAM_INFO
	.align		4
.L_58:
        /*019c*/ 	.byte	0x04, 0x17
        /*019e*/ 	.short	(.L_60 - .L_59)
.L_59:
        /*01a0*/ 	.word	0x00000000
        /*01a4*/ 	.short	0x0001
        /*01a6*/ 	.short	0x0008
        /*01a8*/ 	.byte	0x00, 0xf4, 0x21, 0x00


	//----- nvinfo : EIATTR_KPARAM_INFO
	.align		4
.L_60:
        /*01ac*/ 	.byte	0x04, 0x17
        /*01ae*/ 	.short	(.L_62 - .L_61)
.L_61:
        /*01b0*/ 	.word	0x00000000
        /*01b4*/ 	.short	0x0000
        /*01b6*/ 	.short	0x0000
        /*01b8*/ 	.byte	0x00, 0xf4, 0x21, 0x00


	//----- nvinfo : EIATTR_MAXREG_COUNT
	.align		4
.L_62:
        /*01bc*/ 	.byte	0x03, 0x1b
        /*01be*/ 	.short	0x00ff


	//----- nvinfo : EIATTR_NUM_BARRIERS
	.align		4
        /*01c0*/ 	.byte	0x02, 0x4c
        /*01c2*/ 	.byte	0x01
	.zero		1


	//----- nvinfo : EIATTR_MERCURY_ISA_VERSION
	.align		4
        /*01c4*/ 	.byte	0x03, 0x5f
        /*01c6*/ 	.short	0x0000


	//----- nvinfo : EIATTR_COOP_GROUP_MASK_REGIDS
	.align		4
        /*01c8*/ 	.byte	0x04, 0x29
        /*01ca*/ 	.short	(.L_64 - .L_63)


	//   ....[0]....
.L_63:
        /*01cc*/ 	.word	0xffffffff


	//   ....[1]....
        /*01d0*/ 	.word	0xffffffff


	//   ....[2]....
        /*01d4*/ 	.word	0xffffffff


	//   ....[3]....
        /*01d8*/ 	.word	0xffffffff


	//   ....[4]....
        /*01dc*/ 	.word	0xffffffff


	//   ....[5]....
        /*01e0*/ 	.word	0xffffffff


	//   ....[6]....
        /*01e4*/ 	.word	0xffffffff


	//   ....[7]....
        /*01e8*/ 	.word	0xffffffff


	//----- nvinfo : EIATTR_COOP_GROUP_INSTR_OFFSETS
	.align		4
.L_64:
        /*01ec*/ 	.byte	0x04, 0x28
        /*01ee*/ 	.short	(.L_66 - .L_65)


	//   ....[0]....
.L_65:
        /*01f0*/ 	.word	0x00001c20


	//   ....[1]....
        /*01f4*/ 	.word	0x00001dc0


	//   ....[2]....
        /*01f8*/ 	.word	0x00002660


	//   ....[3]....
        /*01fc*/ 	.word	0x00002680


	//   ....[4]....
        /*0200*/ 	.word	0x000039b0


	//   ....[5]....
        /*0204*/ 	.word	0x000039c0


	//   ....[6]....
        /*0208*/ 	.word	0x00003a50


	//   ....[7]....
        /*020c*/ 	.word	0x00003a70


	//----- nvinfo : EIATTR_EXIT_INSTR_OFFSETS
	.align		4
.L_66:
        /*0210*/ 	.byte	0x04, 0x1c
        /*0212*/ 	.short	(.L_68 - .L_67)


	//   ....[0]....
.L_67:
        /*0214*/ 	.word	0x00004630


	//   ....[1]....
        /*0218*/ 	.word	0x000046d0


	//----- nvinfo : EIATTR_REQNTID
	.align		4
.L_68:
        /*021c*/ 	.byte	0x04, 0x10
        /*021e*/ 	.short	(.L_70 - .L_69)
.L_69:
        /*0220*/ 	.word	0x00000100
        /*0224*/ 	.word	0x00000001
        /*0228*/ 	.word	0x00000001
.L_70:


//--------------------- .nv.callgraph             --------------------------
	.section	.nv.callgraph,"",@"SHT_CUDA_CALLGRAPH"
	.align	4
	.sectionentsize	8
	.align		4
        /*0000*/ 	.word	0x00000000
	.align		4
        /*0004*/ 	.word	0xffffffff
	.align		4
        /*0008*/ 	.word	0x00000000
	.align		4
        /*000c*/ 	.word	0xfffffffe
	.align		4
        /*0010*/ 	.word	0x00000000
	.align		4
        /*0014*/ 	.word	0xfffffffd
	.align		4
        /*0018*/ 	.word	0x00000000
	.align		4
        /*001c*/ 	.word	0xfffffffc


//--------------------- .nv.rel.action            --------------------------
	.section	.nv.rel.action,"",@"SHT_CUDA_RELOCINFO"
	.align	8
	.sectionentsize	8
        /*0000*/ 	.byte	0x73, 0x00, 0x00, 0x00, 0x00, 0x00, 0x00, 0x00, 0x00, 0x00, 0x00, 0x11, 0x25, 0x00, 0x05, 0x36


//--------------------- .nv.constant4             --------------------------
	.section	.nv.constant4,"a",@progbits
	.align	8
	.align		8
.nv.constant4:
        /*0000*/ 	.dword	_$_str


//--------------------- .nv.constant0.attn_fwd    --------------------------
	.section	.nv.constant0.attn_fwd,"a",@progbits
	.sectionflags	@""
	.align	4
.nv.constant0.attn_fwd:
	.zero		488


//--------------------- .text.attn_fwd            --------------------------
	.section	.text.attn_fwd,"ax",@progbits
	.sectioninfo	@"SHI_REGISTERS=204"
	.align	128
        .global         attn_fwd
        .type           attn_fwd,@function
        .size           attn_fwd,(.L_x_3 - attn_fwd)
        .other          attn_fwd,@"STO_CUDA_ENTRY STV_DEFAULT"
attn_fwd:
.text.attn_fwd:
[----:B------:R-:W-:Y:S02]  /*0000*/  IMAD.MOV.U32 R1, RZ, RZ, c[0x0][0x28] ;  /* 0x00000a00ff017624 */ /* 0x000fe400078e00ff */
[----:B------:R-:W0:Y:S01]  /*0010*/  S2R R121, SR_CTAID.X ;  /* 0x0000000000797919 */ /* 0x000e220000002500 */
[----:B------:R-:W-:Y:S01]  /*0020*/  IMAD.MOV.U32 R14, RZ, RZ, c[0x0][0x198] ;  /* 0x00006600ff0e7624 */ /* 0x000fe200078e00ff */
[----:B------:R-:W-:Y:S02]  /*0030*/  ULDC.64 UR6, c[0x0][0x118] ;  /* 0x0000460000067ab9 */ /* 0x000fe40000000a00 */
[----:B------:R-:W1:Y:S04]  /*0040*/  S2R R0, SR_TID.X ;  /* 0x0000000000007919 */ /* 0x000e680000002100 */
[----:B------:R-:W2:Y:S01]  /*0050*/  S2R R110, SR_CTAID.Y ;  /* 0x00000000006e7919 */ /* 0x000ea20000002600 */
[----:B0-----:R-:W-:Y:S01]  /*0060*/  IMAD.SHL.U32 R121, R121, 0x40, RZ ;  /* 0x0000004079797824 */ /* 0x001fe200078e00ff */
[----:B-1----:R-:W-:-:S04]  /*0070*/  SHF.R.U32.HI R112, RZ, 0x6, R0 ;  /* 0x00000006ff707819 */ /* 0x002fc80000011600 */
[----:B------:R-:W-:Y:S02]  /*0080*/  LOP3.LUT R111, R121, 0x3f, R0, 0xf8, !PT ;  /* 0x0000003f796f7812 */ /* 0x000fe400078ef800 */
[----:B------:R-:W-:Y:S01]  /*0090*/  SGXT.U32 R112, R112, 0x2 ;  /* 0x000000027070781a */ /* 0x000fe20000000000 */
[----:B--2---:R-:W-:Y:S02]  /*00a0*/  IMAD R2, R110, c[0x0][0x190], RZ ;  /* 0x000064006e027a24 */ /* 0x004fe400078e02ff */
[----:B------:R-:W-:Y:S02]  /*00b0*/  IMAD R4, R111, c[0x0][0x194], RZ ;  /* 0x000065006f047a24 */ /* 0x000fe400078e02ff */
[----:B------:R-:W-:Y:S02]  /*00c0*/  IMAD R7, R112, c[0x0][0x198], RZ ;  /* 0x0000660070077a24 */ /* 0x000fe400078e02ff */
[----:B------:R-:W-:Y:S02]  /*00d0*/  IMAD.SHL.U32 R3, R2, 0x2, RZ ;  /* 0x0000000202037824 */ /* 0x000fe400078e00ff */
[----:B------:R-:W-:-:S02]  /*00e0*/  IMAD.SHL.U32 R6, R4, 0x2, RZ ;  /* 0x0000000204067824 */ /* 0x000fc400078e00ff */
[----:B------:R-:W-:Y:S02]  /*00f0*/  IMAD R9, R14, 0x4, R7 ;  /* 0x000000040e097824 */ /* 0x000fe400078e0207 */
[----:B------:R-:W-:Y:S01]  /*0100*/  IMAD.HI R2, R2, 0x2, RZ ;  /* 0x0000000202027827 */ /* 0x000fe200078e02ff */
[----:B------:R-:W-:-:S03]  /*0110*/  IADD3 R8, P0, P1, R6, c[0x0][0x160], R3 ;  /* 0x0000580006087a10 */ /* 0x000fc6000791e003 */
[----:B------:R-:W-:-:S04]  /*0120*/  IMAD.HI R5, R4, 0x2, RZ ;  /* 0x0000000204057827 */ /* 0x000fc800078e02ff */
[C---:B------:R-:W-:Y:S01]  /*0130*/  IMAD R10, R14.reuse, 0x4, R9 ;  /* 0x000000040e0a7824 */ /* 0x040fe200078e0209 */
[----:B------:R-:W-:Y:S02]  /*0140*/  IADD3.X R12, R5, c[0x0][0x164], R2, P0, P1 ;  /* 0x00005900050c7a10 */ /* 0x000fe400007e2402 */
[-C--:B------:R-:W-:Y:S01]  /*0150*/  LEA R2, P0, R7, R8.reuse, 0x1 ;  /* 0x0000000807027211 */ /* 0x080fe200078008ff */
[----:B------:R-:W-:Y:S01]  /*0160*/  IMAD R11, R14, 0x4, R10 ;  /* 0x000000040e0b7824 */ /* 0x000fe200078e020a */
[-C--:B------:R-:W-:Y:S02]  /*0170*/  LEA R6, P2, R10, R8.reuse, 0x1 ;  /* 0x000000080a067211 */ /* 0x080fe400078408ff */
[-C--:B------:R-:W-:Y:S02]  /*0180*/  LEA R4, P1, R9, R8.reuse, 0x1 ;  /* 0x0000000809047211 */ /* 0x080fe400078208ff */
[----:B------:R-:W-:Y:S02]  /*0190*/  LEA R8, P3, R11, R8, 0x1 ;  /* 0x000000080b087211 */ /* 0x000fe400078608ff */
[----:B------:R-:W-:-:S02]  /*01a0*/  LEA.HI.X.SX32 R3, R7, R12, 0x1, P0 ;  /* 0x0000000c07037211 */ /* 0x000fc400000f0eff */
[-C--:B------:R-:W-:Y:S02]  /*01b0*/  LEA.HI.X.SX32 R7, R10, R12.reuse, 0x1, P2 ;  /* 0x0000000c0a077211 */ /* 0x080fe400010f0eff */
[-C--:B------:R-:W-:Y:S01]  /*01c0*/  LEA.HI.X.SX32 R5, R9, R12.reuse, 0x1, P1 ;  /* 0x0000000c09057211 */ /* 0x080fe200008f0eff */
[----:B------:R-:W2:Y:S01]  /*01d0*/  LDG.E.U16 R2, [R2.64] ;  /* 0x0000000602027981 */ /* 0x000ea2000c1e1500 */
[----:B------:R-:W-:-:S03]  /*01e0*/  LEA.HI.X.SX32 R9, R11, R12, 0x1, P3 ;  /* 0x0000000c0b097211 */ /* 0x000fc600018f0eff */
[----:B------:R-:W3:Y:S04]  /*01f0*/  LDG.E.U16 R7, [R6.64] ;  /* 0x0000000606077981 */ /* 0x000ee8000c1e1500 */
[----:B------:R0:W4:Y:S04]  /*0200*/  LDG.E.U16 R10, [R4.64] ;  /* 0x00000006040a7981 */ /* 0x000128000c1e1500 */
[----:B------:R-:W5:Y:S01]  /*0210*/  LDG.E.U16 R8, [R8.64] ;  /* 0x0000000608087981 */ /* 0x000f62000c1e1500 */
[----:B------:R-:W-:Y:S02]  /*0220*/  IADD3 R117, R121, 0x40, RZ ;  /* 0x0000004079757810 */ /* 0x000fe40007ffe0ff */
[C---:B------:R-:W-:Y:S01]  /*0230*/  LOP3.LUT R113, R0.reuse, 0xc0, RZ, 0xc0, !PT ;  /* 0x000000c000717812 */ /* 0x040fe200078ec0ff */
[----:B------:R-:W-:Y:S01]  /*0240*/  IMAD.SHL.U32 R114, R0, 0x2, RZ ;  /* 0x0000000200727824 */ /* 0x000fe200078e00ff */
[----:B------:R-:W-:-:S02]  /*0250*/  ISETP.GE.AND P0, PT, R117, 0x1, PT ;  /* 0x000000017500780c */ /* 0x000fc40003f06270 */
[----:B------:R-:W-:-:S04]  /*0260*/  SHF.R.U32.HI R11, RZ, 0x2, R113 ;  /* 0x00000002ff0b7819 */ /* 0x000fc80000011671 */
[----:B------:R-:W-:-:S04]  /*0270*/  LOP3.LUT R11, R11, 0x1fe, R114, 0x78, !PT ;  /* 0x000001fe0b0b7812 */ /* 0x000fc800078e7872 */
[----:B------:R-:W-:Y:S01]  /*0280*/  LOP3.LUT R13, R11, 0x40, RZ, 0x3c, !PT ;  /* 0x000000400b0d7812 */ /* 0x000fe200078e3cff */
[----:B------:R-:W-:Y:S01]  /*0290*/  IMAD.MOV.U32 R32, RZ, RZ, -0x800000 ;  /* 0xff800000ff207424 */ /* 0x000fe200078e00ff */
[----:B0-----:R-:W-:Y:S01]  /*02a0*/  CS2R R4, SRZ ;  /* 0x0000000000047805 */ /* 0x001fe2000001ff00 */
[----:B------:R-:W-:Y:S01]  /*02b0*/  IMAD.MOV.U32 R118, RZ, RZ, 0x3f800000 ;  /* 0x3f800000ff767424 */ /* 0x000fe200078e00ff */
[C---:B------:R-:W-:Y:S01]  /*02c0*/  LOP3.LUT R119, R0.reuse, 0x60, RZ, 0xc0, !PT ;  /* 0x0000006000777812 */ /* 0x040fe200078ec0ff */
[----:B------:R-:W-:Y:S01]  /*02d0*/  IMAD.MOV.U32 R133, RZ, RZ, 0x3f800000 ;  /* 0x3f800000ff857424 */ /* 0x000fe200078e00ff */
[----:B------:R-:W-:Y:S01]  /*02e0*/  LOP3.LUT R120, R0, 0x80, RZ, 0xc0, !PT ;  /* 0x0000008000787812 */ /* 0x000fe200078ec0ff */
[----:B------:R-:W-:Y:S01]  /*02f0*/  IMAD.MOV.U32 R40, RZ, RZ, -0x800000 ;  /* 0xff800000ff287424 */ /* 0x000fe200078e00ff */
[----:B--2---:R-:W-:Y:S04]  /*0300*/  STS.U16 [R11+0x1000], R2 ;  /* 0x001000020b007388 */ /* 0x004fe80000000400 */
[----:B---3--:R0:W-:Y:S04]  /*0310*/  STS.U16 [R11+0x1400], R7 ;  /* 0x001400070b007388 */ /* 0x0081e80000000400 */
[----:B----4-:R1:W-:Y:S04]  /*0320*/  STS.U16 [R13+0x1200], R10 ;  /* 0x0012000a0d007388 */ /* 0x0103e80000000400 */
[----:B-----5:R2:W-:Y:S01]  /*0330*/  STS.U16 [R13+0x1600], R8 ;  /* 0x001600080d007388 */ /* 0x0205e20000000400 */
[----:B0-----:R-:W-:Y:S01]  /*0340*/  CS2R R6, SRZ ;  /* 0x0000000000067805 */ /* 0x001fe2000001ff00 */
[----:B-1----:R-:W-:Y:S01]  /*0350*/  CS2R R10, SRZ ;  /* 0x00000000000a7805 */ /* 0x002fe2000001ff00 */
[----:B--2---:R-:W-:Y:S01]  /*0360*/  CS2R R8, SRZ ;  /* 0x0000000000087805 */ /* 0x004fe2000001ff00 */
[----:B------:R-:W-:Y:S05]  /*0370*/  @!P0 BRA `(.L_x_0) ;  /* 0x0000382000008947 */ /* 0x000fea0003800000 */
[----:B------:R-:W-:Y:S01]  /*0380*/  SHF.R.U32.HI R3, RZ, 0x2, R0 ;  /* 0x00000002ff037819 */ /* 0x000fe20000011600 */
[----:B------:R-:W-:Y:S01]  /*0390*/  IMAD.MOV.U32 R16, RZ, RZ, c[0x0][0x1a4] ;  /* 0x00006900ff107624 */ /* 0x000fe200078e00ff */
[----:B------:R-:W-:Y:S01]  /*03a0*/  LOP3.LUT R6, R0, 0x7f, RZ, 0xc0, !PT ;  /* 0x0000007f00067812 */ /* 0x000fe200078ec0ff */
[----:B------:R-:W-:Y:S01]  /*03b0*/  IMAD.MOV.U32 R18, RZ, RZ, c[0x0][0x1b8] ;  /* 0x00006e00ff127624 */ /* 0x000fe200078e00ff */
[----:B------:R-:W-:Y:S01]  /*03c0*/  SHF.R.U32.HI R2, RZ, 0x1, R119 ;  /* 0x00000001ff027819 */ /* 0x000fe20000011677 */
[----:B------:R-:W-:Y:S01]  /*03d0*/  IMAD.MOV.U32 R118, RZ, RZ, 0x3f800000 ;  /* 0x3f800000ff767424 */ /* 0x000fe200078e00ff */
[----:B------:R-:W-:Y:S01]  /*03e0*/  SGXT.U32 R3, R3, 0x3 ;  /* 0x000000030303781a */ /* 0x000fe20000000000 */
[----:B------:R-:W-:Y:S01]  /*03f0*/  IMAD.SHL.U32 R122, R6, 0x2, RZ ;  /* 0x00000002067a7824 */ /* 0x000fe200078e00ff */
[----:B------:R-:W-:Y:S01]  /*0400*/  ISETP.NE.U32.AND P0, PT, R120, RZ, PT ;  /* 0x000000ff7800720c */ /* 0x000fe20003f05070 */
[----:B------:R-:W-:Y:S01]  /*0410*/  IMAD R8, R6, c[0x0][0x1b4], RZ ;  /* 0x00006d0006087a24 */ /* 0x000fe200078e02ff */
[----:B------:R-:W-:Y:S01]  /*0420*/  LOP3.LUT R4, R0, 0xf, RZ, 0xc0, !PT ;  /* 0x0000000f00047812 */ /* 0x000fe200078ec0ff */
[----:B------:R-:W-:Y:S01]  /*0430*/  IMAD.MOV.U32 R135, RZ, RZ, -0x800000 ;  /* 0xff800000ff877424 */ /* 0x000fe200078e00ff */
[----:B------:R-:W-:Y:S01]  /*0440*/  LOP3.LUT R121, R121, R2, R3, 0xfe, !PT ;  /* 0x0000000279797212 */ /* 0x000fe200078efe03 */
[----:B------:R-:W-:Y:S01]  /*0450*/  IMAD R2, R110, c[0x0][0x1a0], RZ ;  /* 0x000068006e027a24 */ /* 0x000fe200078e02ff */
[----:B------:R-:W-:Y:S01]  /*0460*/  SEL R7, RZ, 0x110, !P0 ;  /* 0x00000110ff077807 */ /* 0x000fe20004000000 */
[----:B------:R-:W-:Y:S01]  /*0470*/  IMAD R5, R4, c[0x0][0x1a8], RZ ;  /* 0x00006a0004057a24 */ /* 0x000fe200078e02ff */
[----:B------:R-:W-:Y:S01]  /*0480*/  LOP3.LUT R123, R0, 0x3, RZ, 0xc0, !PT ;  /* 0x00000003007b7812 */ /* 0x000fe200078ec0ff */
[----:B------:R-:W-:Y:S01]  /*0490*/  IMAD.SHL.U32 R4, R2, 0x2, RZ ;  /* 0x0000000202047824 */ /* 0x000fe200078e00ff */
[----:B------:R-:W-:Y:S01]  /*04a0*/  LOP3.LUT R122, R7, R122, RZ, 0x3c, !PT ;  /* 0x0000007a077a7212 */ /* 0x000fe200078e3cff */
[----:B------:R-:W-:Y:S01]  /*04b0*/  IMAD.SHL.U32 R7, R5, 0x2, RZ ;  /* 0x0000000205077824 */ /* 0x000fe200078e00ff */
[----:B------:R-:W-:Y:S01]  /*04c0*/  LOP3.LUT R12, R0, 0x7, RZ, 0xc0, !PT ;  /* 0x00000007000c7812 */ /* 0x000fe200078ec0ff */
[----:B------:R-:W-:Y:S01]  /*04d0*/  IMAD.HI R2, R2, 0x2, RZ ;  /* 0x0000000202027827 */ /* 0x000fe200078e02ff */
[----:B------:R-:W-:Y:S01]  /*04e0*/  LOP3.LUT R125, R0, 0x10, RZ, 0xc0, !PT ;  /* 0x00000010007d7812 */ /* 0x000fe200078ec0ff */
[----:B------:R-:W-:Y:S01]  /*04f0*/  UMOV UR4, URZ ;  /* 0x0000003f00047c82 */ /* 0x000fe20008000000 */
[----:B------:R-:W-:Y:S01]  /*0500*/  IADD3 R94, P0, P1, R7, c[0x0][0x168], R4 ;  /* 0x00005a00075e7a10 */ /* 0x000fe2000791e004 */
[----:B------:R-:W-:Y:S01]  /*0510*/  IMAD.HI R5, R5, 0x2, RZ ;  /* 0x0000000205057827 */ /* 0x000fe200078e02ff */
[----:B------:R-:W-:-:S02]  /*0520*/  SHF.R.S32.HI R4, RZ, 0x2, R0 ;  /* 0x00000002ff047819 */ /* 0x000fc40000011400 */
[----:B------:R-:W-:Y:S01]  /*0530*/  LOP3.LUT R129, R121, 0x8, RZ, 0xfc, !PT ;  /* 0x0000000879817812 */ /* 0x000fe200078efcff */
[----:B------:R-:W-:Y:S01]  /*0540*/  IMAD R3, R110, c[0x0][0x1b0], RZ ;  /* 0x00006c006e037a24 */ /* 0x000fe200078e02ff */
[----:B------:R-:W-:Y:S01]  /*0550*/  IADD3.X R14, R5, c[0x0][0x16c], R2, P0, P1 ;  /* 0x00005b00050e7a10 */ /* 0x000fe200007e2402 */
[----:B------:R-:W-:Y:S01]  /*0560*/  IMAD.SHL.U32 R9, R8, 0x2, RZ ;  /* 0x0000000208097824 */ /* 0x000fe200078e00ff */
[----:B------:R-:W-:Y:S01]  /*0570*/  SGXT R2, R4, 0x1 ;  /* 0x000000010402781a */ /* 0x000fe20000000200 */
[C---:B------:R-:W-:Y:S01]  /*0580*/  IMAD.SHL.U32 R6, R3.reuse, 0x2, RZ ;  /* 0x0000000203067824 */ /* 0x040fe200078e00ff */
[----:B------:R-:W-:Y:S01]  /*0590*/  LOP3.LUT R130, R122, 0x20, RZ, 0x3c, !PT ;  /* 0x000000207a827812 */ /* 0x000fe200078e3cff */
[----:B------:R-:W-:Y:S01]  /*05a0*/  IMAD.HI R3, R3, 0x2, RZ ;  /* 0x0000000203037827 */ /* 0x000fe200078e02ff */
[----:B------:R-:W-:Y:S02]  /*05b0*/  LOP3.LUT R2, R2, 0x90, RZ, 0xc0, !PT ;  /* 0x0000009002027812 */ /* 0x000fe400078ec0ff */
[----:B------:R-:W-:Y:S01]  /*05c0*/  IADD3 R108, P2, P3, R9, c[0x0][0x170], R6 ;  /* 0x00005c00096c7a10 */ /* 0x000fe20007b5e006 */
[----:B------:R-:W-:Y:S01]  /*05d0*/  IMAD.HI R8, R8, 0x2, RZ ;  /* 0x0000000208087827 */ /* 0x000fe200078e02ff */
[----:B------:R-:W-:-:S02]  /*05e0*/  LOP3.LUT R131, R122, 0x40, RZ, 0x3c, !PT ;  /* 0x000000407a837812 */ /* 0x000fc400078e3cff */
[----:B------:R-:W-:Y:S01]  /*05f0*/  LOP3.LUT R132, R122, 0x60, RZ, 0x3c, !PT ;  /* 0x000000607a847812 */ /* 0x000fe200078e3cff */
[----:B------:R-:W-:Y:S01]  /*0600*/  IMAD.SHL.U32 R5, R12, 0x10, RZ ;  /* 0x000000100c057824 */ /* 0x000fe200078e00ff */
[----:B------:R-:W-:Y:S01]  /*0610*/  IADD3.X R13, R8, c[0x0][0x174], R3, P2, P3 ;  /* 0x00005d00080d7a10 */ /* 0x000fe200017e6403 */
[----:B------:R-:W-:Y:S01]  /*0620*/  IMAD R3, R123, 0x20, R2 ;  /* 0x000000207b037824 */ /* 0x000fe200078e0202 */
[--C-:B------:R-:W-:Y:S01]  /*0630*/  SHF.R.U32.HI R2, RZ, 0x7, R0.reuse ;  /* 0x00000007ff027819 */ /* 0x100fe20000011600 */
[C---:B------:R-:W-:Y:S01]  /*0640*/  IMAD R124, R12.reuse, 0x2, R125 ;  /* 0x000000020c7c7824 */ /* 0x040fe200078e027d */
[----:B------:R-:W-:Y:S01]  /*0650*/  LOP3.LUT R5, R5, 0x60, R0, 0x78, !PT ;  /* 0x0000006005057812 */ /* 0x000fe200078e7800 */
[----:B------:R-:W-:Y:S01]  /*0660*/  IMAD R15, R12, 0x110, RZ ;  /* 0x000001100c0f7824 */ /* 0x000fe200078e02ff */
[----:B------:R-:W-:Y:S01]  /*0670*/  LOP3.LUT R4, R3, 0x10, R114, 0x78, !PT ;  /* 0x0000001003047812 */ /* 0x000fe200078e7872 */
[----:B------:R-:W-:Y:S01]  /*0680*/  IMAD.MOV.U32 R127, RZ, RZ, RZ ;  /* 0x000000ffff7f7224 */ /* 0x000fe200078e00ff */
[----:B------:R-:W-:Y:S01]  /*0690*/  SHF.R.U32.HI R3, RZ, 0x4, R0 ;  /* 0x00000004ff037819 */ /* 0x000fe20000011600 */
[----:B------:R-:W-:Y:S01]  /*06a0*/  IMAD.MOV.U32 R115, RZ, RZ, RZ ;  /* 0x000000ffff737224 */ /* 0x000fe200078e00ff */
[----:B------:R-:W-:Y:S01]  /*06b0*/  LOP3.LUT R5, R5, 0x10, R114, 0x78, !PT ;  /* 0x0000001005057812 */ /* 0x000fe200078e7872 */
[----:B------:R-:W-:Y:S01]  /*06c0*/  IMAD R125, R125, 0x10, R4 ;  /* 0x000000107d7d7824 */ /* 0x000fe200078e0204 */
[----:B------:R-:W-:Y:S01]  /*06d0*/  SGXT.U32 R3, R3, 0x4 ;  /* 0x000000040303781a */ /* 0x000fe20000000000 */
[----:B------:R-:W-:Y:S01]  /*06e0*/  IMAD.MOV.U32 R134, RZ, RZ, -0x800000 ;  /* 0xff800000ff867424 */ /* 0x000fe200078e00ff */
[----:B------:R-:W-:Y:S01]  /*06f0*/  LEA.HI R4, R0, 0x30, RZ, 0x1c ;  /* 0x0000003000047811 */ /* 0x000fe200078fe0ff */
[----:B------:R-:W-:Y:S01]  /*0700*/  IMAD.U32 R124, R124, 0x40, R5 ;  /* 0x000000407c7c7824 */ /* 0x000fe200078e0005 */
[----:B------:R-:W-:Y:S01]  /*0710*/  SGXT.U32 R2, R2, 0x1 ;  /* 0x000000010202781a */ /* 0x000fe20000000000 */
[----:B------:R-:W-:Y:S01]  /*0720*/  IMAD R3, R3, c[0x0][0x1a4], RZ ;  /* 0x0000690003037a24 */ /* 0x000fe200078e02ff */
[----:B------:R-:W-:Y:S01]  /*0730*/  LOP3.LUT R126, R15, 0x30, R114, 0x78, !PT ;  /* 0x000000300f7e7812 */ /* 0x000fe200078e7872 */
[----:B------:R-:W-:-:S02]  /*0740*/  IMAD R6, R4, c[0x0][0x1a4], RZ ;  /* 0x0000690004067a24 */ /* 0x000fc400078e02ff */
[----:B------:R-:W-:Y:S01]  /*0750*/  IMAD R4, R16, 0x10, R3 ;  /* 0x0000001010047824 */ /* 0x000fe200078e0203 */
[CC--:B------:R-:W-:Y:S01]  /*0760*/  LEA R80, P1, R3.reuse, R94.reuse, 0x1 ;  /* 0x0000005e03507211 */ /* 0x0c0fe200078208ff */
[----:B------:R-:W-:Y:S01]  /*0770*/  IMAD R9, R2, c[0x0][0x1b8], RZ ;  /* 0x00006e0002097a24 */ /* 0x000fe200078e02ff */
[----:B------:R-:W-:Y:S01]  /*0780*/  LEA.HI R2, R0, 0x70, RZ, 0x1c ;  /* 0x0000007000027811 */ /* 0x000fe200078fe0ff */
[----:B------:R-:W-:Y:S01]  /*0790*/  IMAD R5, R16, 0x10, R4 ;  /* 0x0000001010057824 */ /* 0x000fe200078e0204 */
[----:B------:R-:W-:Y:S01]  /*07a0*/  LEA R82, P2, R4, R94, 0x1 ;  /* 0x0000005e04527211 */ /* 0x000fe200078408ff */
[----:B------:R-:W-:Y:S01]  /*07b0*/  IMAD R10, R18, 0x2, R9 ;  /* 0x00000002120a7824 */ /* 0x000fe200078e0209 */
[----:B------:R-:W-:Y:S01]  /*07c0*/  LEA.HI.X.SX32 R81, R3, R14, 0x1, P1 ;  /* 0x0000000e03517211 */ /* 0x000fe200008f0eff */
[----:B------:R-:W-:Y:S01]  /*07d0*/  IMAD R7, R16, 0x20, R5 ;  /* 0x0000002010077824 */ /* 0x000fe200078e0205 */
[----:B------:R-:W-:Y:S01]  /*07e0*/  LEA R84, P3, R6, R94, 0x1 ;  /* 0x0000005e06547211 */ /* 0x000fe200078608ff */
[----:B------:R-:W-:Y:S01]  /*07f0*/  IMAD R11, R18, 0x2, R10 ;  /* 0x00000002120b7824 */ /* 0x000fe200078e020a */
[----:B------:R-:W-:Y:S01]  /*0800*/  LEA.HI.X.SX32 R83, R4, R14, 0x1, P2 ;  /* 0x0000000e04537211 */ /* 0x000fe200010f0eff */
[----:B------:R-:W-:Y:S01]  /*0810*/  IMAD R3, R16, 0x10, R7 ;  /* 0x0000001010037824 */ /* 0x000fe200078e0207 */
[C---:B------:R-:W-:Y:S01]  /*0820*/  LEA R88, P1, R5.reuse, R94, 0x1 ;  /* 0x0000005e05587211 */ /* 0x040fe200078208ff */
[----:B------:R-:W-:Y:S01]  /*0830*/  IMAD R8, R2, c[0x0][0x1a4], RZ ;  /* 0x0000690002087a24 */ /* 0x000fe200078e02ff */
[-C--:B------:R-:W-:Y:S01]  /*0840*/  LEA.HI.X.SX32 R85, R6, R14.reuse, 0x1, P3 ;  /* 0x0000000e06557211 */ /* 0x080fe200018f0eff */
[----:B------:R-:W-:Y:S01]  /*0850*/  IMAD R4, R16, 0x10, R3 ;  /* 0x0000001010047824 */ /* 0x000fe200078e0203 */
[----:B------:R-:W-:Y:S01]  /*0860*/  LEA.HI.X.SX32 R89, R5, R14, 0x1, P1 ;  /* 0x0000000e05597211 */ /* 0x000fe200008f0eff */
[----:B------:R-:W-:Y:S01]  /*0870*/  IMAD R6, R18, 0x2, R11 ;  /* 0x0000000212067824 */ /* 0x000fe200078e020b */
[-C--:B------:R-:W-:Y:S01]  /*0880*/  LEA R86, P4, R8, R94.reuse, 0x1 ;  /* 0x0000005e08567211 */ /* 0x080fe200078808ff */
[----:B------:R-:W-:Y:S01]  /*0890*/  IMAD.MOV.U32 R133, RZ, RZ, 0x3f800000 ;  /* 0x3f800000ff857424 */ /* 0x000fe200078e00ff */
[-C--:B------:R-:W-:Y:S01]  /*08a0*/  LEA R90, P1, R7, R94.reuse, 0x1 ;  /* 0x0000005e075a7211 */ /* 0x080fe200078208ff */
[----:B------:R-:W-:Y:S01]  /*08b0*/  IMAD R5, R18, 0x2, R6 ;  /* 0x0000000212057824 */ /* 0x000fe200078e0206 */
[----:B------:R-:W-:-:S02]  /*08c0*/  LEA R92, P2, R3, R94, 0x1 ;  /* 0x0000005e035c7211 */ /* 0x000fc400078408ff */
[C---:B------:R-:W-:Y:S02]  /*08d0*/  LEA R94, P3, R4.reuse, R94, 0x1 ;  /* 0x0000005e045e7211 */ /* 0x040fe400078608ff */
[----:B------:R-:W-:Y:S02]  /*08e0*/  LEA R2, P0, R9, R108, 0x1 ;  /* 0x0000006c09027211 */ /* 0x000fe400078008ff */
[-C--:B------:R-:W-:Y:S01]  /*08f0*/  LEA.HI.X.SX32 R95, R4, R14.reuse, 0x1, P3 ;  /* 0x0000000e045f7211 */ /* 0x080fe200018f0eff */
[C---:B------:R-:W-:Y:S01]  /*0900*/  IMAD R4, R18.reuse, 0x2, R5 ;  /* 0x0000000212047824 */ /* 0x040fe200078e0205 */
[-C--:B------:R-:W-:Y:S02]  /*0910*/  LEA.HI.X.SX32 R93, R3, R14.reuse, 0x1, P2 ;  /* 0x0000000e035d7211 */ /* 0x080fe400010f0eff */
[----:B------:R-:W-:Y:S01]  /*0920*/  LEA.HI.X.SX32 R91, R7, R14, 0x1, P1 ;  /* 0x0000000e075b7211 */ /* 0x000fe200008f0eff */
[----:B------:R-:W-:Y:S01]  /*0930*/  IMAD R7, R18, 0x2, R4 ;  /* 0x0000000212077824 */ /* 0x000fe200078e0204 */
[----:B------:R-:W-:-:S02]  /*0940*/  LEA R100, P2, R6, R108, 0x1 ;  /* 0x0000006c06647211 */ /* 0x000fc400078408ff */
[-C--:B------:R-:W-:Y:S02]  /*0950*/  LEA R96, P1, R10, R108.reuse, 0x1 ;  /* 0x0000006c0a607211 */ /* 0x080fe400078208ff */
[-C--:B------:R-:W-:Y:S02]  /*0960*/  LEA.HI.X.SX32 R3, R9, R13.reuse, 0x1, P0 ;  /* 0x0000000d09037211 */ /* 0x080fe400000f0eff */
[----:B------:R-:W-:Y:S02]  /*0970*/  LEA R98, P0, R11, R108, 0x1 ;  /* 0x0000006c0b627211 */ /* 0x000fe400078008ff */
[-C--:B------:R-:W-:Y:S01]  /*0980*/  LEA.HI.X.SX32 R101, R6, R13.reuse, 0x1, P2 ;  /* 0x0000000d06657211 */ /* 0x080fe200010f0eff */
[----:B------:R-:W-:Y:S01]  /*0990*/  IMAD R6, R18, 0x2, R7 ;  /* 0x0000000212067824 */ /* 0x000fe200078e0207 */
[----:B------:R-:W-:Y:S02]  /*09a0*/  LEA.HI.X.SX32 R97, R10, R13, 0x1, P1 ;  /* 0x0000000d0a617211 */ /* 0x000fe400008f0eff */
[----:B------:R-:W-:-:S02]  /*09b0*/  SHF.R.S32.HI R10, RZ, 0x6, R0 ;  /* 0x00000006ff0a7819 */ /* 0x000fc40000011400 */
[----:B------:R-:W-:Y:S02]  /*09c0*/  LEA.HI.X.SX32 R99, R11, R13, 0x1, P0 ;  /* 0x0000000d0b637211 */ /* 0x000fe400000f0eff */
[-C--:B------:R-:W-:Y:S02]  /*09d0*/  LEA R102, P0, R5, R108.reuse, 0x1 ;  /* 0x0000006c05667211 */ /* 0x080fe400078008ff */
[-C--:B------:R-:W-:Y:S02]  /*09e0*/  LEA R104, P1, R4, R108.reuse, 0x1 ;  /* 0x0000006c04687211 */ /* 0x080fe400078208ff */
[-C--:B------:R-:W-:Y:S02]  /*09f0*/  LEA R106, P2, R7, R108.reuse, 0x1 ;  /* 0x0000006c076a7211 */ /* 0x080fe400078408ff */
[----:B------:R-:W-:Y:S02]  /*0a00*/  LEA R108, P3, R6, R108, 0x1 ;  /* 0x0000006c066c7211 */ /* 0x000fe400078608ff */
[----:B------:R-:W-:-:S02]  /*0a10*/  SGXT R10, R10, 0x1 ;  /* 0x000000010a0a781a */ /* 0x000fc40000000200 */
[-C--:B------:R-:W-:Y:S02]  /*0a20*/  LEA.HI.X.SX32 R103, R5, R13.reuse, 0x1, P0 ;  /* 0x0000000d05677211 */ /* 0x080fe400000f0eff */
[-C--:B------:R-:W-:Y:S02]  /*0a30*/  LEA.HI.X.SX32 R105, R4, R13.reuse, 0x1, P1 ;  /* 0x0000000d04697211 */ /* 0x080fe400008f0eff */
[-C--:B------:R-:W-:Y:S01]  /*0a40*/  LEA.HI.X.SX32 R107, R7, R13.reuse, 0x1, P2 ;  /* 0x0000000d076b7211 */ /* 0x080fe200010f0eff */
[----:B------:R-:W-:Y:S01]  /*0a50*/  CS2R R4, SRZ ;  /* 0x0000000000047805 */ /* 0x000fe2000001ff00 */
[----:B------:R-:W-:Y:S02]  /*0a60*/  LEA.HI.X.SX32 R109, R6, R13, 0x1, P3 ;  /* 0x0000000d066d7211 */ /* 0x000fe400018f0eff */
[----:B------:R-:W-:Y:S01]  /*0a70*/  LOP3.LUT R13, R10, 0x90, RZ, 0xc0, !PT ;  /* 0x000000900a0d7812 */ /* 0x000fe200078ec0ff */
[----:B------:R-:W-:Y:S01]  /*0a80*/  CS2R R6, SRZ ;  /* 0x0000000000067805 */ /* 0x000fe2000001ff00 */
[----:B------:R-:W-:Y:S01]  /*0a90*/  LEA.HI.X.SX32 R87, R8, R14, 0x1, P4 ;  /* 0x0000000e08577211 */ /* 0x000fe200020f0eff */
[----:B------:R-:W-:Y:S01]  /*0aa0*/  CS2R R10, SRZ ;  /* 0x00000000000a7805 */ /* 0x000fe2000001ff00 */
[----:B------:R-:W-:Y:S01]  /*0ab0*/  CS2R R8, SRZ ;  /* 0x0000000000087805 */ /* 0x000fe2000001ff00 */
[----:B------:R-:W-:-:S02]  /*0ac0*/  LOP3.LUT R128, R13, 0x17e, R114, 0x78, !PT ;  /* 0x0000017e0d807812 */ /* 0x000fc400078e7872 */
[----:B------:R-:W-:Y:S02]  /*0ad0*/  LOP3.LUT R116, R126, 0x40, RZ, 0x3c, !PT ;  /* 0x000000407e747812 */ /* 0x000fe400078e3cff */
.L_x_1:
[----:B------:R-:W-:-:S04]  /*0ae0*/  IMAD.WIDE R12, R127, 0x2, R80 ;  /* 0x000000027f0c7825 */ /* 0x000fc800078e0250 */
[C---:B------:R-:W-:Y:S02]  /*0af0*/  IMAD.WIDE R14, R127.reuse, 0x2, R82 ;  /* 0x000000027f0e7825 */ /* 0x040fe400078e0252 */
[----:B------:R-:W2:Y:S02]  /*0b00*/  LDG.E.U16 R13, [R12.64] ;  /* 0x000000060c0d7981 */ /* 0x000ea4000c1e1500 */
[C---:B------:R-:W-:Y:S02]  /*0b10*/  IMAD.WIDE R16, R127.reuse, 0x2, R88 ;  /* 0x000000027f107825 */ /* 0x040fe400078e0258 */
[----:B------:R-:W3:Y:S02]  /*0b20*/  LDG.E.U16 R15, [R14.64] ;  /* 0x000000060e0f7981 */ /* 0x000ee4000c1e1500 */
[C---:B------:R-:W-:Y:S02]  /*0b30*/  IMAD.WIDE R18, R127.reuse, 0x2, R84 ;  /* 0x000000027f127825 */ /* 0x040fe400078e0254 */
[----:B------:R-:W4:Y:S02]  /*0b40*/  LDG.E.U16 R17, [R16.64] ;  /* 0x0000000610117981 */ /* 0x000f24000c1e1500 */
[----:B------:R-:W-:-:S02]  /*0b50*/  IMAD.WIDE R20, R127, 0x2, R90 ;  /* 0x000000027f147825 */ /* 0x000fc400078e025a */
[----:B------:R-:W5:Y:S02]  /*0b60*/  LDG.E.U16 R19, [R18.64] ;  /* 0x0000000612137981 */ /* 0x000f64000c1e1500 */
[C---:B------:R-:W-:Y:S02]  /*0b70*/  IMAD.WIDE R22, R127.reuse, 0x2, R92 ;  /* 0x000000027f167825 */ /* 0x040fe400078e025c */
[----:B------:R-:W5:Y:S02]  /*0b80*/  LDG.E.U16 R21, [R20.64] ;  /* 0x0000000614157981 */ /* 0x000f64000c1e1500 */
[C---:B------:R-:W-:Y:S02]  /*0b90*/  IMAD.WIDE R24, R127.reuse, 0x2, R94 ;  /* 0x000000027f187825 */ /* 0x040fe400078e025e */
[----:B------:R-:W5:Y:S02]  /*0ba0*/  LDG.E.U16 R23, [R22.64] ;  /* 0x0000000616177981 */ /* 0x000f64000c1e1500 */
[----:B------:R-:W-:-:S02]  /*0bb0*/  IMAD.WIDE R26, R127, 0x2, R86 ;  /* 0x000000027f1a7825 */ /* 0x000fc400078e0256 */
[----:B------:R-:W5:Y:S04]  /*0bc0*/  LDG.E.U16 R37, [R24.64] ;  /* 0x0000000618257981 */ /* 0x000f68000c1e1500 */
[----:B------:R-:W5:Y:S04]  /*0bd0*/  LDG.E.U16 R39, [R26.64] ;  /* 0x000000061a277981 */ /* 0x000f68000c1e1500 */
[----:B------:R-:W-:Y:S01]  /*0be0*/  BAR.SYNC.DEFER_BLOCKING 0x0 ;  /* 0x0000000000007b1d */ /* 0x000fe20000010000 */
[----:B------:R-:W-:-:S04]  /*0bf0*/  LEA R140, R123, UR4, 0x1 ;  /* 0x000000047b8c7c11 */ /* 0x000fc8000f8e08ff */
[C---:B------:R-:W-:Y:S02]  /*0c00*/  LOP3.LUT R36, R140.reuse, 0x70, RZ, 0xfc, !PT ;  /* 0x000000708c247812 */ /* 0x040fe400078efcff */
[----:B------:R-:W-:Y:S02]  /*0c10*/  LOP3.LUT R38, R140, 0x71, RZ, 0xfc, !PT ;  /* 0x000000718c267812 */ /* 0x000fe400078efcff */
[-C--:B------:R-:W-:Y:S02]  /*0c20*/  ISETP.GE.AND P3, PT, R121, R36.reuse, PT ;  /* 0x000000247900720c */ /* 0x080fe40003f66270 */
[----:B------:R-:W-:Y:S02]  /*0c30*/  ISETP.GE.AND P4, PT, R129, R36, PT ;  /* 0x000000248100720c */ /* 0x000fe40003f86270 */
[-C--:B------:R-:W-:Y:S02]  /*0c40*/  ISETP.GE.AND P5, PT, R121, R38.reuse, PT ;  /* 0x000000267900720c */ /* 0x080fe40003fa6270 */
[----:B------:R-:W-:-:S02]  /*0c50*/  ISETP.GE.AND P6, PT, R129, R38, PT ;  /* 0x000000268100720c */ /* 0x000fc40003fc6270 */
[----:B------:R-:W-:Y:S02]  /*0c60*/  SEL R142, RZ, 0x7fff8, P3 ;  /* 0x0007fff8ff8e7807 */ /* 0x000fe40001800000 */
[----:B------:R-:W-:Y:S02]  /*0c70*/  SEL R79, RZ, 0x1fffe, P4 ;  /* 0x0001fffeff4f7807 */ /* 0x000fe40002000000 */
[----:B------:R-:W-:Y:S02]  /*0c80*/  SEL R141, RZ, 0x4, P5 ;  /* 0x00000004ff8d7807 */ /* 0x000fe40002800000 */
[----:B------:R-:W-:Y:S02]  /*0c90*/  LOP3.LUT R62, R140, 0x68, RZ, 0xfc, !PT ;  /* 0x000000688c3e7812 */ /* 0x000fe400078efcff */
[----:B------:R-:W-:-:S05]  /*0ca0*/  SEL R78, RZ, 0x1, P6 ;  /* 0x00000001ff4e7807 */ /* 0x000fca0003000000 */
[----:B------:R-:W-:-:S05]  /*0cb0*/  IMAD.IADD R143, R78, 0x1, R79 ;  /* 0x000000014e8f7824 */ /* 0x000fca00078e024f */
[----:B------:R-:W-:-:S04]  /*0cc0*/  LOP3.LUT R143, R143, 0x3, RZ, 0xc0, !PT ;  /* 0x000000038f8f7812 */ /* 0x000fc800078ec0ff */
[----:B------:R-:W-:Y:S02]  /*0cd0*/  IADD3 R142, R143, R142, R141 ;  /* 0x0000008e8f8e7210 */ /* 0x000fe40007ffe08d */
[C---:B------:R-:W-:Y:S02]  /*0ce0*/  IADD3 R60, R140.reuse, 0x10, RZ ;  /* 0x000000108c3c7810 */ /* 0x040fe40007ffe0ff */
[C---:B------:R-:W-:Y:S02]  /*0cf0*/  IADD3 R156, R140.reuse, 0x18, RZ ;  /* 0x000000188c9c7810 */ /* 0x040fe40007ffe0ff */
[C---:B------:R-:W-:Y:S02]  /*0d00*/  IADD3 R154, R140.reuse, 0x20, RZ ;  /* 0x000000208c9a7810 */ /* 0x040fe40007ffe0ff */
[C---:B------:R-:W-:Y:S02]  /*0d10*/  IADD3 R150, R140.reuse, 0x28, RZ ;  /* 0x000000288c967810 */ /* 0x040fe40007ffe0ff */
[----:B------:R-:W-:-:S02]  /*0d20*/  IADD3 R158, R140, 0x19, RZ ;  /* 0x000000198c9e7810 */ /* 0x000fc40007ffe0ff */
[C---:B------:R-:W-:Y:S02]  /*0d30*/  IADD3 R152, R140.reuse, 0x21, RZ ;  /* 0x000000218c987810 */ /* 0x040fe40007ffe0ff */
[C---:B------:R-:W-:Y:S02]  /*0d40*/  IADD3 R148, R140.reuse, 0x38, RZ ;  /* 0x000000388c947810 */ /* 0x040fe40007ffe0ff */
[C---:B------:R-:W-:Y:S02]  /*0d50*/  IADD3 R146, R140.reuse, 0x29, RZ ;  /* 0x000000298c927810 */ /* 0x040fe40007ffe0ff */
[C---:B------:R-:W-:Y:S01]  /*0d60*/  IADD3 R144, R140.reuse, 0x30, RZ ;  /* 0x000000308c907810 */ /* 0x040fe20007ffe0ff */
[----:B--2---:R-:W-:Y:S04]  /*0d70*/  STS.U16 [R128], R13 ;  /* 0x0000000d80007388 */ /* 0x004fe80000000400 */
[----:B---3--:R-:W-:Y:S04]  /*0d80*/  STS.U16 [R128+0x200], R15 ;  /* 0x0002000f80007388 */ /* 0x008fe80000000400 */
[----:B----4-:R-:W-:Y:S04]  /*0d90*/  STS.U16 [R128+0x400], R17 ;  /* 0x0004001180007388 */ /* 0x010fe80000000400 */
[----:B-----5:R-:W-:Y:S04]  /*0da0*/  STS.U16 [R128+0x600], R19 ;  /* 0x0006001380007388 */ /* 0x020fe80000000400 */
[----:B------:R-:W-:Y:S04]  /*0db0*/  STS.U16 [R128+0x800], R21 ;  /* 0x0008001580007388 */ /* 0x000fe80000000400 */
[----:B------:R-:W-:Y:S04]  /*0dc0*/  STS.U16 [R128+0xa00], R23 ;  /* 0x000a001780007388 */ /* 0x000fe80000000400 */
[----:B------:R-:W-:Y:S04]  /*0dd0*/  STS.U16 [R128+0xc00], R37 ;  /* 0x000c002580007388 */ /* 0x000fe80000000400 */
[----:B------:R-:W-:Y:S04]  /*0de0*/  STS.U16 [R128+0xe00], R39 ;  /* 0x000e002780007388 */ /* 0x000fe80000000400 */
[----:B------:R-:W-:Y:S06]  /*0df0*/  BAR.SYNC.DEFER_BLOCKING 0x0 ;  /* 0x0000000000007b1d */ /* 0x000fec0000010000 */
[----:B------:R-:W-:Y:S04]  /*0e00*/  LDSM.16.MT88.4 R64, [R124+0x1000] ;  /* 0x001000007c40783b */ /* 0x000fe80000004200 */
[----:B------:R-:W0:Y:S04]  /*0e10*/  LDSM.16.M88.4 R40, [R125+0x200] ;  /* 0x000200007d28783b */ /* 0x000e280000000200 */
[----:B------:R-:W1:Y:S04]  /*0e20*/  LDSM.16.M88.4 R12, [R125+0x400] ;  /* 0x000400007d0c783b */ /* 0x000e680000000200 */
[----:B------:R-:W2:Y:S04]  /*0e30*/  LDSM.16.M88.4 R32, [R125] ;  /* 0x000000007d20783b */ /* 0x000ea80000000200 */
[----:B------:R-:W3:Y:S04]  /*0e40*/  LDSM.16.M88.4 R44, [R125+0x600] ;  /* 0x000600007d2c783b */ /* 0x000ee80000000200 */
[----:B------:R-:W4:Y:S04]  /*0e50*/  LDSM.16.M88.4 R56, [R125+0xa00] ;  /* 0x000a00007d38783b */ /* 0x000f280000000200 */
[----:B------:R-:W5:Y:S04]  /*0e60*/  LDSM.16.M88.4 R52, [R125+0x800] ;  /* 0x000800007d34783b */ /* 0x000f680000000200 */
[----:B------:R-:W2:Y:S04]  /*0e70*/  LDSM.16.M88.4 R68, [R125+0xe00] ;  /* 0x000e00007d44783b */ /* 0x000ea80000000200 */
[----:B------:R-:W2:Y:S01]  /*0e80*/  LDSM.16.M88.4 R72, [R125+0xc00] ;  /* 0x000c00007d48783b */ /* 0x000ea20000000200 */
[C---:B0-----:R-:W-:Y:S07]  /*0e90*/  HMMA.16816.F32.BF16 R28, R64.reuse, R40, RZ ;  /* 0x00000028401c723c */ /* 0x041fee00000418ff */
[----:B------:R-:W-:Y:S01]  /*0ea0*/  LOP3.LUT R40, R140, 0x79, RZ, 0xfc, !PT ;  /* 0x000000798c287812 */ /* 0x000fe200078efcff */
[----:B-1----:R-:W-:Y:S03]  /*0eb0*/  HMMA.16816.F32.BF16 R20, R64, R12, RZ ;  /* 0x0000000c4014723c */ /* 0x002fe600000418ff */
[----:B------:R-:W-:-:S04]  /*0ec0*/  ISETP.GE.AND P2, PT, R121, R40, PT ;  /* 0x000000287900720c */ /* 0x000fc80003f46270 */
[----:B------:R-:W-:Y:S01]  /*0ed0*/  LOP3.LUT R12, R140, 0x78, RZ, 0xfc, !PT ;  /* 0x000000788c0c7812 */ /* 0x000fe200078efcff */
[----:B------:R-:W-:Y:S03]  /*0ee0*/  HMMA.16816.F32.BF16 R36, R64, R14, RZ ;  /* 0x0000000e4024723c */ /* 0x000fe600000418ff */
[----:B------:R-:W-:-:S04]  /*0ef0*/  ISETP.GE.AND P1, PT, R121, R12, PT ;  /* 0x0000000c7900720c */ /* 0x000fc80003f26270 */
[C---:B------:R-:W-:Y:S02]  /*0f00*/  LOP3.LUT R14, R140.reuse, 0x60, RZ, 0xfc, !PT ;  /* 0x000000608c0e7812 */ /* 0x040fe400078efcff */
[----:B------:R-:W-:Y:S02]  /*0f10*/  ISETP.GE.AND P3, PT, R129, R12, PT ;  /* 0x0000000c8100720c */ /* 0x000fe40003f66270 */
[-C--:B------:R-:W-:Y:S02]  /*0f20*/  ISETP.GE.AND P4, PT, R121, R14.reuse, PT ;  /* 0x0000000e7900720c */ /* 0x080fe40003f86270 */
[----:B------:R-:W-:Y:S02]  /*0f30*/  ISETP.GE.AND P5, PT, R129, R14, PT ;  /* 0x0000000e8100720c */ /* 0x000fe40003fa6270 */
[C---:B------:R-:W-:Y:S02]  /*0f40*/  LOP3.LUT R12, R140.reuse, 0x61, RZ, 0xfc, !PT ;  /* 0x000000618c0c7812 */ /* 0x040fe400078efcff */
[----:B------:R-:W-:-:S02]  /*0f50*/  IADD3 R14, R140, 0x9, RZ ;  /* 0x000000098c0e7810 */ /* 0x000fc40007ffe0ff */
[----:B------:R-:W-:Y:S02]  /*0f60*/  SEL R137, RZ, 0x4, P2 ;  /* 0x00000004ff897807 */ /* 0x000fe40001000000 */
[----:B------:R-:W-:Y:S02]  /*0f70*/  SEL R138, RZ, 0x7fff8, P1 ;  /* 0x0007fff8ff8a7807 */ /* 0x000fe40000800000 */
[----:B------:R-:W-:Y:S02]  /*0f80*/  SEL R136, RZ, 0x1fffe, P3 ;  /* 0x0001fffeff887807 */ /* 0x000fe40001800000 */
[----:B------:R-:W-:Y:S02]  /*0f90*/  ISETP.GE.AND P2, PT, R129, R12, PT ;  /* 0x0000000c8100720c */ /* 0x000fe40003f46270 */
[-C--:B------:R-:W-:Y:S02]  /*0fa0*/  ISETP.GE.AND P1, PT, R121, R14.reuse, PT ;  /* 0x0000000e7900720c */ /* 0x080fe40003f26270 */
[----:B------:R-:W-:-:S02]  /*0fb0*/  ISETP.GE.AND P3, PT, R129, R14, PT ;  /* 0x0000000e8100720c */ /* 0x000fc40003f66270 */
[----:B------:R-:W-:Y:S02]  /*0fc0*/  LOP3.LUT R14, R140, 0x69, RZ, 0xfc, !PT ;  /* 0x000000698c0e7812 */ /* 0x000fe400078efcff */
[----:B------:R-:W-:Y:S02]  /*0fd0*/  SEL R63, RZ, 0x1, P2 ;  /* 0x00000001ff3f7807 */ /* 0x000fe40001000000 */
[-C--:B------:R-:W-:Y:S02]  /*0fe0*/  ISETP.GE.AND P2, PT, R129, R14.reuse, PT ;  /* 0x0000000e8100720c */ /* 0x080fe40003f46270 */
[----:B------:R-:W-:Y:S02]  /*0ff0*/  SEL R76, RZ, 0x1fffe, P5 ;  /* 0x0001fffeff4c7807 */ /* 0x000fe40002800000 */
[----:B------:R-:W-:Y:S02]  /*1000*/  ISETP.GE.AND P5, PT, R121, R14, PT ;  /* 0x0000000e7900720c */ /* 0x000fe40003fa6270 */
[----:B------:R-:W-:-:S02]  /*1010*/  ISETP.GE.AND P0, PT, R129, R40, PT ;  /* 0x000000288100720c */ /* 0x000fc40003f06270 */
[----:B------:R-:W-:Y:S02]  /*1020*/  SEL R61, RZ, 0x1, P2 ;  /* 0x00000001ff3d7807 */ /* 0x000fe40001000000 */
[-C--:B------:R-:W-:Y:S02]  /*1030*/  ISETP.GE.AND P2, PT, R129, R62.reuse, PT ;  /* 0x0000003e8100720c */ /* 0x080fe40003f46270 */
[----:B------:R-:W-:Y:S02]  /*1040*/  SEL R77, RZ, 0x4, P5 ;  /* 0x00000004ff4d7807 */ /* 0x000fe40002800000 */
[----:B------:R-:W-:Y:S02]  /*1050*/  ISETP.GE.AND P5, PT, R121, R62, PT ;  /* 0x0000003e7900720c */ /* 0x000fe40003fa6270 */
[----:B------:R-:W-:Y:S02]  /*1060*/  SEL R79, RZ, 0x1, P0 ;  /* 0x00000001ff4f7807 */ /* 0x000fe40000000000 */
[----:B------:R-:W-:Y:S01]  /*1070*/  SEL R62, RZ, 0x1fffe, P2 ;  /* 0x0001fffeff3e7807 */ /* 0x000fe20001000000 */
[----:B--2---:R-:W-:Y:S02]  /*1080*/  HMMA.16816.F32.BF16 R24, R64, R34, RZ ;  /* 0x000000224018723c */ /* 0x004fe400000418ff */
[----:B------:R-:W-:-:S02]  /*1090*/  IMAD.IADD R79, R79, 0x1, R136 ;  /* 0x000000014f4f7824 */ /* 0x000fc400078e0288 */
[----:B------:R-:W-:Y:S01]  /*10a0*/  IMAD.IADD R61, R61, 0x1, R62 ;  /* 0x000000013d3d7824 */ /* 0x000fe200078e023e */
[----:B------:R-:W-:Y:S02]  /*10b0*/  SEL R78, RZ, 0x7fff8, P5 ;  /* 0x0007fff8ff4e7807 */ /* 0x000fe40002800000 */
[----:B------:R-:W-:Y:S01]  /*10c0*/  LOP3.LUT R141, R79, 0x3, RZ, 0xc0, !PT ;  /* 0x000000034f8d7812 */ /* 0x000fe200078ec0ff */
[----:B------:R-:W-:Y:S01]  /*10d0*/  HMMA.16816.F32.BF16 R16, R64, R42, RZ ;  /* 0x0000002a4010723c */ /* 0x000fe200000418ff */
[----:B------:R-:W-:Y:S01]  /*10e0*/  LOP3.LUT R79, R61, 0x3, RZ, 0xc0, !PT ;  /* 0x000000033d4f7812 */ /* 0x000fe200078ec0ff */
[----:B------:R-:W-:Y:S01]  /*10f0*/  IMAD.IADD R136, R63, 0x1, R76 ;  /* 0x000000013f887824 */ /* 0x000fe200078e024c */
[----:B------:R-:W-:Y:S02]  /*1100*/  ISETP.GE.AND P6, PT, R121, R12, PT ;  /* 0x0000000c7900720c */ /* 0x000fe40003fc6270 */
[----:B------:R-:W-:-:S03]  /*1110*/  IADD3 R77, R79, R78, R77 ;  /* 0x0000004e4f4d7210 */ /* 0x000fc60007ffe04d */
[----:B------:R-:W-:Y:S01]  /*1120*/  HMMA.16816.F32.BF16 R32, R64, R32, RZ ;  /* 0x000000204020723c */ /* 0x000fe200000418ff */
[----:B------:R-:W-:Y:S01]  /*1130*/  SEL R139, RZ, 0x7fff8, P4 ;  /* 0x0007fff8ff8b7807 */ /* 0x000fe20002000000 */
[----:B------:R-:W-:Y:S01]  /*1140*/  IMAD.SHL.U32 R77, R77, 0x100, RZ ;  /* 0x000001004d4d7824 */ /* 0x000fe200078e00ff */
[----:B------:R-:W-:Y:S02]  /*1150*/  SEL R78, RZ, 0x4, P6 ;  /* 0x00000004ff4e7807 */ /* 0x000fe40003000000 */
[----:B------:R-:W-:-:S04]  /*1160*/  LOP3.LUT R136, R136, 0x3, RZ, 0xc0, !PT ;  /* 0x0000000388887812 */ /* 0x000fc800078ec0ff */
[----:B------:R-:W-:Y:S02]  /*1170*/  IADD3 R139, R136, R139, R78 ;  /* 0x0000008b888b7210 */ /* 0x000fe40007ffe04e */
[----:B------:R-:W-:Y:S01]  /*1180*/  LOP3.LUT R136, R77, 0xf00, RZ, 0xe2, !PT ;  /* 0x00000f004d887812 */ /* 0x000fe200078ee2ff */
[----:B------:R-:W-:Y:S01]  /*1190*/  FMUL R25, R25, c[0x0][0x188] ;  /* 0x0000620019197a20 */ /* 0x000fe20000400000 */
[----:B------:R-:W-:-:S03]  /*11a0*/  IADD3 R137, R141, R138, R137 ;  /* 0x0000008a8d897210 */ /* 0x000fc60007ffe089 */
[----:B------:R-:W-:Y:S01]  /*11b0*/  IMAD R136, R139, 0x1000, R136 ;  /* 0x000010008b887824 */ /* 0x000fe200078e0288 */
[----:B------:R-:W-:Y:S01]  /*11c0*/  ISETP.GE.AND P5, PT, R121, R60, PT ;  /* 0x0000003c7900720c */ /* 0x000fe20003fa6270 */
[----:B------:R-:W-:Y:S01]  /*11d0*/  FMUL R139, R28, c[0x0][0x188] ;  /* 0x000062001c8b7a20 */ /* 0x000fe20000400000 */
[----:B------:R-:W-:Y:S01]  /*11e0*/  LOP3.LUT R79, R137, 0xf, RZ, 0xc0, !PT ;  /* 0x0000000f894f7812 */ /* 0x000fe200078ec0ff */
[----:B------:R-:W-:Y:S01]  /*11f0*/  FMUL R16, R16, c[0x0][0x188] ;  /* 0x0000620010107a20 */ /* 0x000fe20000400000 */
[----:B------:R-:W-:Y:S01]  /*1200*/  FSEL R137, R25, -INF , P1 ;  /* 0xff80000019897808 */ /* 0x000fe20000800000 */
[----:B------:R-:W-:Y:S01]  /*1210*/  FMUL R25, R27, c[0x0][0x188] ;  /* 0x000062001b197a20 */ /* 0x000fe20000400000 */
[----:B------:R-:W-:Y:S02]  /*1220*/  FSEL R139, R139, -INF , P5 ;  /* 0xff8000008b8b7808 */ /* 0x000fe40002800000 */
[----:B------:R-:W-:Y:S01]  /*1230*/  ISETP.GE.AND P5, PT, R121, R156, PT ;  /* 0x0000009c7900720c */ /* 0x000fe20003fa6270 */
[----:B------:R-:W-:Y:S01]  /*1240*/  FMUL R20, R20, c[0x0][0x188] ;  /* 0x0000620014147a20 */ /* 0x000fe20000400000 */
[----:B------:R-:W-:Y:S01]  /*1250*/  FSEL R25, R25, -INF , P3 ;  /* 0xff80000019197808 */ /* 0x000fe20001800000 */
[----:B------:R-:W-:Y:S01]  /*1260*/  FMUL R33, R33, c[0x0][0x188] ;  /* 0x0000620021217a20 */ /* 0x000fe20000400000 */
[----:B------:R-:W-:-:S02]  /*1270*/  FSEL R153, R16, -INF , P5 ;  /* 0xff80000010997808 */ /* 0x000fc40002800000 */
[C---:B------:R-:W-:Y:S02]  /*1280*/  ISETP.GE.AND P5, PT, R121.reuse, R154, PT ;  /* 0x0000009a7900720c */ /* 0x040fe40003fa6270 */
[----:B------:R-:W-:Y:S01]  /*1290*/  ISETP.GT.AND P3, PT, R121, R140, PT ;  /* 0x0000008c7900720c */ /* 0x000fe20003f64270 */
[----:B------:R-:W-:Y:S01]  /*12a0*/  FMUL R36, R36, c[0x0][0x188] ;  /* 0x0000620024247a20 */ /* 0x000fe20000400000 */
[----:B------:R-:W-:Y:S01]  /*12b0*/  FSEL R143, R20, -INF , P5 ;  /* 0xff800000148f7808 */ /* 0x000fe20002800000 */
[----:B------:R-:W-:Y:S01]  /*12c0*/  FMUL R32, R32, c[0x0][0x188] ;  /* 0x0000620020207a20 */ /* 0x000fe20000400000 */
[----:B------:R-:W-:Y:S01]  /*12d0*/  FSEL R167, R33, -INF , P3 ;  /* 0xff80000021a77808 */ /* 0x000fe20001800000 */
[----:B---3--:R-:W-:Y:S01]  /*12e0*/  HMMA.16816.F32.BF16 R40, R64, R46, RZ ;  /* 0x0000002e4028723c */ /* 0x008fe200000418ff */
[----:B------:R-:W-:Y:S02]  /*12f0*/  ISETP.GE.AND P5, PT, R121, R150, PT ;  /* 0x000000967900720c */ /* 0x000fe40003fa6270 */
[----:B------:R-:W-:-:S02]  /*1300*/  IADD3 R12, R140, 0x8, RZ ;  /* 0x000000088c0c7810 */ /* 0x000fc40007ffe0ff */
[C---:B------:R-:W-:Y:S01]  /*1310*/  ISETP.GE.AND P3, PT, R121.reuse, R140, PT ;  /* 0x0000008c7900720c */ /* 0x040fe20003f66270 */
[----:B------:R-:W-:Y:S01]  /*1320*/  FMUL R24, R24, c[0x0][0x188] ;  /* 0x0000620018187a20 */ /* 0x000fe20000400000 */
[----:B------:R-:W-:Y:S01]  /*1330*/  FSEL R145, R36, -INF , P5 ;  /* 0xff80000024917808 */ /* 0x000fe20002800000 */
[C---:B------:R-:W-:Y:S01]  /*1340*/  HMMA.16816.F32.BF16 R44, R64.reuse, R44, RZ ;  /* 0x0000002c402c723c */ /* 0x040fe200000418ff */
[----:B------:R-:W-:Y:S02]  /*1350*/  ISETP.GE.AND P4, PT, R121, R12, PT ;  /* 0x0000000c7900720c */ /* 0x000fe40003f86270 */
[----:B------:R-:W-:Y:S02]  /*1360*/  FSEL R36, R32, -INF , P3 ;  /* 0xff80000020247808 */ /* 0x000fe40001800000 */
[----:B------:R-:W-:Y:S01]  /*1370*/  IADD3 R76, R140, 0x11, RZ ;  /* 0x000000118c4c7810 */ /* 0x000fe20007ffe0ff */
[----:B------:R-:W-:Y:S01]  /*1380*/  FMUL R29, R29, c[0x0][0x188] ;  /* 0x000062001d1d7a20 */ /* 0x000fe20000400000 */
[----:B------:R-:W-:Y:S01]  /*1390*/  FSEL R163, R24, -INF , P4 ;  /* 0xff80000018a37808 */ /* 0x000fe20002000000 */
[----:B----4-:R-:W-:Y:S01]  /*13a0*/  HMMA.16816.F32.BF16 R12, R64, R56, RZ ;  /* 0x00000038400c723c */ /* 0x010fe200000418ff */
[----:B------:R-:W-:-:S02]  /*13b0*/  FMNMX R16, R36, R167, !PT ;  /* 0x000000a724107209 */ /* 0x000fc40007800000 */
[----:B------:R-:W-:Y:S02]  /*13c0*/  ISETP.GE.AND P6, PT, R121, R76, PT ;  /* 0x0000004c7900720c */ /* 0x000fe40003fc6270 */
[----:B------:R-:W-:-:S03]  /*13d0*/  FMNMX R16, R163, R16, !PT ;  /* 0x00000010a3107209 */ /* 0x000fc60007800000 */
[C---:B------:R-:W-:Y:S01]  /*13e0*/  HMMA.16816.F32.BF16 R56, R64.reuse, R58, RZ ;  /* 0x0000003a4038723c */ /* 0x040fe200000418ff */
[----:B------:R-:W-:Y:S01]  /*13f0*/  FMUL R17, R17, c[0x0][0x188] ;  /* 0x0000620011117a20 */ /* 0x000fe20000400000 */
[----:B------:R-:W-:Y:S02]  /*1400*/  FSEL R151, R29, -INF , P6 ;  /* 0xff8000001d977808 */ /* 0x000fe40003000000 */
[----:B------:R-:W-:Y:S02]  /*1410*/  ISETP.GE.AND P6, PT, R121, R158, PT ;  /* 0x0000009e7900720c */ /* 0x000fe40003fc6270 */
[----:B------:R-:W-:Y:S01]  /*1420*/  FMNMX R16, R137, R16, !PT ;  /* 0x0000001089107209 */ /* 0x000fe20007800000 */
[----:B------:R-:W-:Y:S01]  /*1430*/  FMUL R21, R21, c[0x0][0x188] ;  /* 0x0000620015157a20 */ /* 0x000fe20000400000 */
[----:B-----5:R-:W-:Y:S01]  /*1440*/  HMMA.16816.F32.BF16 R48, R64, R52, RZ ;  /* 0x000000344030723c */ /* 0x020fe200000418ff */
[----:B------:R-:W-:Y:S01]  /*1450*/  FSEL R141, R17, -INF , P6 ;  /* 0xff800000118d7808 */ /* 0x000fe20003000000 */
[----:B------:R-:W-:Y:S01]  /*1460*/  IMAD R142, R142, 0x10, R79 ;  /* 0x000000108e8e7824 */ /* 0x000fe200078e024f */
[----:B------:R-:W-:-:S02]  /*1470*/  ISETP.GE.AND P6, PT, R121, R152, PT ;  /* 0x000000987900720c */ /* 0x000fc40003fc6270 */
[----:B------:R-:W-:-:S03]  /*1480*/  FMNMX R16, R139, R16, !PT ;  /* 0x000000108b107209 */ /* 0x000fc60007800000 */
[C---:B------:R-:W-:Y:S01]  /*1490*/  HMMA.16816.F32.BF16 R52, R64.reuse, R54, RZ ;  /* 0x000000364034723c */ /* 0x040fe200000418ff */
[----:B------:R-:W-:Y:S01]  /*14a0*/  FSEL R147, R21, -INF , P6 ;  /* 0xff80000015937808 */ /* 0x000fe20003000000 */
[----:B------:R-:W-:Y:S01]  /*14b0*/  FMUL R29, R40, c[0x0][0x188] ;  /* 0x00006200281d7a20 */ /* 0x000fe20000400000 */
[----:B------:R-:W-:Y:S01]  /*14c0*/  FMNMX R16, R151, R16, !PT ;  /* 0x0000001097107209 */ /* 0x000fe20007800000 */
[----:B------:R-:W-:Y:S01]  /*14d0*/  FMUL R37, R37, c[0x0][0x188] ;  /* 0x0000620025257a20 */ /* 0x000fe20000400000 */
[----:B------:R-:W-:Y:S02]  /*14e0*/  LOP3.LUT R27, R142, 0xff, RZ, 0xc0, !PT ;  /* 0x000000ff8e1b7812 */ /* 0x000fe400078ec0ff */
[C---:B------:R-:W-:Y:S02]  /*14f0*/  ISETP.GE.AND P6, PT, R121.reuse, R148, PT ;  /* 0x000000947900720c */ /* 0x040fe40003fc6270 */
[----:B------:R-:W-:Y:S02]  /*1500*/  ISETP.GE.AND P5, PT, R121, R146, PT ;  /* 0x000000927900720c */ /* 0x000fe40003fa6270 */
[----:B------:R-:W-:Y:S01]  /*1510*/  IADD3 R142, R140, 0x31, RZ ;  /* 0x000000318c8e7810 */ /* 0x000fe20007ffe0ff */
[----:B------:R-:W-:Y:S01]  /*1520*/  FMUL R44, R44, c[0x0][0x188] ;  /* 0x000062002c2c7a20 */ /* 0x000fe20000400000 */
[----:B------:R-:W-:Y:S01]  /*1530*/  ISETP.GE.AND P1, PT, R129, R76, PT ;  /* 0x0000004c8100720c */ /* 0x000fe20003f26270 */
[----:B------:R-:W-:Y:S01]  /*1540*/  FMUL R45, R45, c[0x0][0x188] ;  /* 0x000062002d2d7a20 */ /* 0x000fe20000400000 */
[----:B------:R-:W-:Y:S01]  /*1550*/  FMNMX R16, R153, R16, !PT ;  /* 0x0000001099107209 */ /* 0x000fe20007800000 */
[----:B------:R-:W-:Y:S01]  /*1560*/  HMMA.16816.F32.BF16 R76, R64, R68, RZ ;  /* 0x00000044404c723c */ /* 0x000fe200000418ff */
[----:B------:R-:W-:-:S02]  /*1570*/  FSEL R29, R29, -INF , P6 ;  /* 0xff8000001d1d7808 */ /* 0x000fc40003000000 */
[----:B------:R-:W-:Y:S02]  /*1580*/  FSEL R155, R37, -INF , P5 ;  /* 0xff800000259b7808 */ /* 0x000fe40002800000 */
[C---:B------:R-:W-:Y:S02]  /*1590*/  ISETP.GE.AND P6, PT, R121.reuse, R144, PT ;  /* 0x000000907900720c */ /* 0x040fe40003fc6270 */
[----:B------:R-:W-:Y:S01]  /*15a0*/  IMAD.IADD R69, R136, 0x1, R27 ;  /* 0x0000000188457824 */ /* 0x000fe200078e021b */
[----:B------:R-:W-:Y:S02]  /*15b0*/  ISETP.GE.AND P5, PT, R121, R142, PT ;  /* 0x0000008e7900720c */ /* 0x000fe40003fa6270 */
[C---:B------:R-:W-:Y:S02]  /*15c0*/  IADD3 R138, R140.reuse, 0x39, RZ ;  /* 0x000000398c8a7810 */ /* 0x040fe40007ffe0ff */
[----:B------:R-:W-:Y:S02]  /*15d0*/  LOP3.LUT R136, R140, 0x59, RZ, 0xfc, !PT ;  /* 0x000000598c887812 */ /* 0x000fe400078efcff */
[----:B------:R-:W-:-:S02]  /*15e0*/  ISETP.GE.AND P2, PT, R129, R60, PT ;  /* 0x0000003c8100720c */ /* 0x000fc40003f46270 */
[----:B------:R-:W-:Y:S01]  /*15f0*/  FMNMX R16, R141, R16, !PT ;  /* 0x000000108d107209 */ /* 0x000fe20007800000 */
[C---:B------:R-:W-:Y:S01]  /*1600*/  HMMA.16816.F32.BF16 R60, R64.reuse, R72, RZ ;  /* 0x00000048403c723c */ /* 0x040fe200000418ff */
[----:B------:R-:W-:Y:S01]  /*1610*/  FSEL R157, R44, -INF , P6 ;  /* 0xff8000002c9d7808 */ /* 0x000fe20003000000 */
[----:B------:R-:W-:Y:S01]  /*1620*/  FMUL R41, R41, c[0x0][0x188] ;  /* 0x0000620029297a20 */ /* 0x000fe20000400000 */
[----:B------:R-:W-:Y:S01]  /*1630*/  FSEL R159, R45, -INF , P5 ;  /* 0xff8000002d9f7808 */ /* 0x000fe20002800000 */
[----:B------:R-:W-:Y:S01]  /*1640*/  FMUL R17, R57, c[0x0][0x188] ;  /* 0x0000620039117a20 */ /* 0x000fe20000400000 */
[C---:B------:R-:W-:Y:S02]  /*1650*/  ISETP.GE.AND P6, PT, R121.reuse, R138, PT ;  /* 0x0000008a7900720c */ /* 0x040fe40003fc6270 */
[----:B------:R-:W-:Y:S01]  /*1660*/  ISETP.GE.AND P5, PT, R121, R136, PT ;  /* 0x000000887900720c */ /* 0x000fe20003fa6270 */
[----:B------:R-:W-:Y:S01]  /*1670*/  HMMA.16816.F32.BF16 R72, R64, R74, RZ ;  /* 0x0000004a4048723c */ /* 0x000fe200000418ff */
[----:B------:R-:W-:-:S02]  /*1680*/  LOP3.LUT R68, R140, 0x51, RZ, 0xfc, !PT ;  /* 0x000000518c447812 */ /* 0x000fc400078efcff */
[----:B------:R-:W-:Y:S01]  /*1690*/  FMNMX R16, R143, R16, !PT ;  /* 0x000000108f107209 */ /* 0x000fe20007800000 */
[----:B------:R-:W-:-:S04]  /*16a0*/  FMUL R56, R56, c[0x0][0x188] ;  /* 0x0000620038387a20 */ /* 0x000fc80000400000 */
[----:B------:R-:W-:Y:S01]  /*16b0*/  HMMA.16816.F32.BF16 R64, R64, R70, RZ ;  /* 0x000000464040723c */ /* 0x000fe200000418ff */
[----:B------:R-:W-:Y:S01]  /*16c0*/  FSEL R149, R41, -INF , P6 ;  /* 0xff80000029957808 */ /* 0x000fe20003000000 */
[----:B------:R-:W-:Y:S01]  /*16d0*/  FMUL R21, R13, c[0x0][0x188] ;  /* 0x000062000d157a20 */ /* 0x000fe20000400000 */
[----:B------:R-:W-:-:S04]  /*16e0*/  FSEL R17, R17, -INF , P5 ;  /* 0xff80000011117808 */ /* 0x000fc80002800000 */
[C---:B------:R-:W-:Y:S02]  /*16f0*/  LOP3.LUT R70, R140.reuse, 0x58, RZ, 0xfc, !PT ;  /* 0x000000588c467812 */ /* 0x040fe400078efcff */
[C---:B------:R-:W-:Y:S02]  /*1700*/  ISETP.GE.AND P5, PT, R121.reuse, R68, PT ;  /* 0x000000447900720c */ /* 0x040fe40003fa6270 */
[----:B------:R-:W-:Y:S02]  /*1710*/  ISETP.GE.AND P6, PT, R121, R70, PT ;  /* 0x000000467900720c */ /* 0x000fe40003fc6270 */
[----:B------:R-:W-:Y:S02]  /*1720*/  FMNMX R16, R147, R16, !PT ;  /* 0x0000001093107209 */ /* 0x000fe40007800000 */
[C---:B------:R-:W-:Y:S02]  /*1730*/  LOP3.LUT R28, R140.reuse, 0x50, RZ, 0xfc, !PT ;  /* 0x000000508c1c7812 */ /* 0x040fe400078efcff */
[----:B------:R-:W-:Y:S01]  /*1740*/  LOP3.LUT R24, R140, 0x49, RZ, 0xfc, !PT ;  /* 0x000000498c187812 */ /* 0x000fe200078efcff */
[----:B------:R-:W-:Y:S01]  /*1750*/  FMUL R12, R12, c[0x0][0x188] ;  /* 0x000062000c0c7a20 */ /* 0x000fe20000400000 */
[----:B------:R-:W-:Y:S01]  /*1760*/  FSEL R13, R56, -INF , P6 ;  /* 0xff800000380d7808 */ /* 0x000fe20003000000 */
[----:B------:R-:W-:Y:S01]  /*1770*/  FMUL R33, R53, c[0x0][0x188] ;  /* 0x0000620035217a20 */ /* 0x000fe20000400000 */
[----:B------:R-:W-:-:S02]  /*1780*/  FSEL R21, R21, -INF , P5 ;  /* 0xff80000015157808 */ /* 0x000fc40002800000 */
[----:B------:R-:W-:Y:S02]  /*1790*/  FMNMX R16, R145, R16, !PT ;  /* 0x0000001091107209 */ /* 0x000fe40007800000 */
[C---:B------:R-:W-:Y:S02]  /*17a0*/  ISETP.GE.AND P6, PT, R121.reuse, R28, PT ;  /* 0x0000001c7900720c */ /* 0x040fe40003fc6270 */
[----:B------:R-:W-:Y:S02]  /*17b0*/  ISETP.GE.AND P5, PT, R121, R24, PT ;  /* 0x000000187900720c */ /* 0x000fe40003fa6270 */
[----:B------:R-:W-:Y:S01]  /*17c0*/  LOP3.LUT R44, R140, 0x48, RZ, 0xfc, !PT ;  /* 0x000000488c2c7812 */ /* 0x000fe200078efcff */
[----:B------:R-:W-:Y:S01]  /*17d0*/  FMUL R52, R52, c[0x0][0x188] ;  /* 0x0000620034347a20 */ /* 0x000fe20000400000 */
[----:B------:R-:W-:Y:S02]  /*17e0*/  FMNMX R16, R155, R16, !PT ;  /* 0x000000109b107209 */ /* 0x000fe40007800000 */
[----:B------:R-:W-:-:S02]  /*17f0*/  FSEL R27, R12, -INF , P6 ;  /* 0xff8000000c1b7808 */ /* 0x000fc40003000000 */
[----:B------:R-:W-:Y:S02]  /*1800*/  FSEL R33, R33, -INF , P5 ;  /* 0xff80000021217808 */ /* 0x000fe40002800000 */
[CC--:B------:R-:W-:Y:S02]  /*1810*/  ISETP.GE.AND P4, PT, R129.reuse, R140.reuse, PT ;  /* 0x0000008c8100720c */ /* 0x0c0fe40003f86270 */
[----:B------:R-:W-:Y:S02]  /*1820*/  ISETP.GT.AND P6, PT, R129, R140, PT ;  /* 0x0000008c8100720c */ /* 0x000fe40003fc4270 */
[----:B------:R-:W-:Y:S02]  /*1830*/  ISETP.GE.AND P5, PT, R121, R44, PT ;  /* 0x0000002c7900720c */ /* 0x000fe40003fa6270 */
[C---:B------:R-:W-:Y:S02]  /*1840*/  LOP3.LUT R40, R140.reuse, 0x40, RZ, 0xfc, !PT ;  /* 0x000000408c287812 */ /* 0x040fe400078efcff */
[----:B------:R-:W-:-:S02]  /*1850*/  LOP3.LUT R140, R140, 0x41, RZ, 0xfc, !PT ;  /* 0x000000418c8c7812 */ /* 0x000fc400078efcff */
[----:B------:R-:W-:Y:S01]  /*1860*/  FMNMX R12, R157, R16, !PT ;  /* 0x000000109d0c7209 */ /* 0x000fe20007800000 */
[----:B------:R-:W-:Y:S01]  /*1870*/  FMUL R49, R49, c[0x0][0x188] ;  /* 0x0000620031317a20 */ /* 0x000fe20000400000 */
[----:B------:R-:W-:Y:S02]  /*1880*/  FSEL R161, R52, -INF , P5 ;  /* 0xff80000034a17808 */ /* 0x000fe40002800000 */
[----:B------:R-:W-:Y:S02]  /*1890*/  ISETP.GE.AND P5, PT, R121, R140, PT ;  /* 0x0000008c7900720c */ /* 0x000fe40003fa6270 */
[----:B------:R-:W-:Y:S01]  /*18a0*/  FMNMX R12, R159, R12, !PT ;  /* 0x0000000c9f0c7209 */ /* 0x000fe20007800000 */
[----:B------:R-:W-:Y:S01]  /*18b0*/  FMUL R48, R48, c[0x0][0x188] ;  /* 0x0000620030307a20 */ /* 0x000fe20000400000 */
[----:B------:R-:W-:Y:S02]  /*18c0*/  FSEL R165, R49, -INF , P5 ;  /* 0xff80000031a57808 */ /* 0x000fe40002800000 */
[----:B------:R-:W-:-:S02]  /*18d0*/  ISETP.GE.AND P5, PT, R121, R40, PT ;  /* 0x000000287900720c */ /* 0x000fc40003fa6270 */
[----:B------:R-:W-:Y:S02]  /*18e0*/  FMNMX R12, R29, R12, !PT ;  /* 0x0000000c1d0c7209 */ /* 0x000fe40007800000 */
[----:B------:R-:W-:Y:S02]  /*18f0*/  FSEL R169, R48, -INF , P5 ;  /* 0xff80000030a97808 */ /* 0x000fe40002800000 */
[----:B------:R-:W-:-:S04]  /*1900*/  FMNMX R12, R149, R12, !PT ;  /* 0x0000000c950c7209 */ /* 0x000fc80007800000 */
[----:B------:R-:W-:-:S04]  /*1910*/  FMNMX R12, R169, R12, !PT ;  /* 0x0000000ca90c7209 */ /* 0x000fc80007800000 */
[----:B------:R-:W-:Y:S02]  /*1920*/  FMNMX R12, R165, R12, !PT ;  /* 0x0000000ca50c7209 */ /* 0x000fe40007800000 */
[----:B------:R-:W-:Y:S02]  /*1930*/  LOP3.LUT R16, R69, 0xffff, RZ, 0xc0, !PT ;  /* 0x0000ffff45107812 */ /* 0x000fe400078ec0ff */
[----:B------:R-:W-:Y:S02]  /*1940*/  FMNMX R12, R161, R12, !PT ;  /* 0x0000000ca10c7209 */ /* 0x000fe40007800000 */
[----:B------:R-:W-:Y:S02]  /*1950*/  SHF.R.U32.HI R20, RZ, 0xf, R16 ;  /* 0x0000000fff147819 */ /* 0x000fe40000011610 */
[----:B------:R-:W-:Y:S01]  /*1960*/  FMNMX R12, R33, R12, !PT ;  /* 0x0000000c210c7209 */ /* 0x000fe20007800000 */
[----:B------:R-:W-:Y:S01]  /*1970*/  FMUL R60, R60, c[0x0][0x188] ;  /* 0x000062003c3c7a20 */ /* 0x000fe20000400000 */
[----:B------:R-:W-:-:S02]  /*1980*/  LOP3.LUT P5, RZ, R20, 0x1, RZ, 0xc0, !PT ;  /* 0x0000000114ff7812 */ /* 0x000fc400078ac0ff */
[----:B------:R-:W-:Y:S02]  /*1990*/  FMNMX R12, R27, R12, !PT ;  /* 0x0000000c1b0c7209 */ /* 0x000fe40007800000 */
[--C-:B------:R-:W-:Y:S01]  /*19a0*/  SHF.R.U32.HI R20, RZ, 0xe, R16.reuse ;  /* 0x0000000eff147819 */ /* 0x100fe20000011610 */
[----:B------:R-:W-:Y:S01]  /*19b0*/  FMUL R37, R61, c[0x0][0x188] ;  /* 0x000062003d257a20 */ /* 0x000fe20000400000 */
[----:B------:R-:W-:Y:S02]  /*19c0*/  FMNMX R12, R21, R12, !PT ;  /* 0x0000000c150c7209 */ /* 0x000fe40007800000 */
[----:B------:R-:W-:Y:S02]  /*19d0*/  FSEL R71, R60, -INF , !P5 ;  /* 0xff8000003c477808 */ /* 0x000fe40006800000 */
[----:B------:R-:W-:Y:S02]  /*19e0*/  LOP3.LUT P5, RZ, R20, 0x1, RZ, 0xc0, !PT ;  /* 0x0000000114ff7812 */ /* 0x000fe400078ac0ff */
[----:B------:R-:W-:-:S02]  /*19f0*/  SHF.R.U32.HI R20, RZ, 0xb, R16 ;  /* 0x0000000bff147819 */ /* 0x000fc40000011610 */
[----:B------:R-:W-:Y:S01]  /*1a00*/  FMNMX R12, R13, R12, !PT ;  /* 0x0000000c0d0c7209 */ /* 0x000fe20007800000 */
[----:B------:R-:W-:Y:S01]  /*1a10*/  FMUL R53, R72, c[0x0][0x188] ;  /* 0x0000620048357a20 */ /* 0x000fe20000400000 */
[----:B------:R-:W-:Y:S02]  /*1a20*/  FSEL R37, R37, -INF , !P5 ;  /* 0xff80000025257808 */ /* 0x000fe40006800000 */
[----:B------:R-:W-:Y:S02]  /*1a30*/  LOP3.LUT P5, RZ, R20, 0x1, RZ, 0xc0, !PT ;  /* 0x0000000114ff7812 */ /* 0x000fe400078ac0ff */
[----:B------:R-:W-:Y:S02]  /*1a40*/  SHF.R.U32.HI R20, RZ, 0xa, R16 ;  /* 0x0000000aff147819 */ /* 0x000fe40000011610 */
[----:B------:R-:W-:Y:S01]  /*1a50*/  FMNMX R12, R17, R12, !PT ;  /* 0x0000000c110c7209 */ /* 0x000fe20007800000 */
[----:B------:R-:W-:Y:S01]  /*1a60*/  FMUL R61, R73, c[0x0][0x188] ;  /* 0x00006200493d7a20 */ /* 0x000fe20000400000 */
[----:B------:R-:W-:-:S02]  /*1a70*/  FSEL R53, R53, -INF , !P5 ;  /* 0xff80000035357808 */ /* 0x000fc40006800000 */
[----:B------:R-:W-:Y:S02]  /*1a80*/  LOP3.LUT P5, RZ, R20, 0x1, RZ, 0xc0, !PT ;  /* 0x0000000114ff7812 */ /* 0x000fe400078ac0ff */
[----:B------:R-:W-:Y:S02]  /*1a90*/  FMNMX R12, R71, R12, !PT ;  /* 0x0000000c470c7209 */ /* 0x000fe40007800000 */
[----:B------:R-:W-:Y:S01]  /*1aa0*/  SHF.R.U32.HI R20, RZ, 0x7, R16 ;  /* 0x00000007ff147819 */ /* 0x000fe20000011610 */
[----:B------:R-:W-:Y:S01]  /*1ab0*/  FMUL R69, R76, c[0x0][0x188] ;  /* 0x000062004c457a20 */ /* 0x000fe20000400000 */
[----:B------:R-:W-:Y:S02]  /*1ac0*/  FSEL R61, R61, -INF , !P5 ;  /* 0xff8000003d3d7808 */ /* 0x000fe40006800000 */
[----:B------:R-:W-:Y:S02]  /*1ad0*/  FMNMX R12, R37, R12, !PT ;  /* 0x0000000c250c7209 */ /* 0x000fe40007800000 */
[----:B------:R-:W-:-:S02]  /*1ae0*/  LOP3.LUT P5, RZ, R20, 0x1, RZ, 0xc0, !PT ;  /* 0x0000000114ff7812 */ /* 0x000fc400078ac0ff */
[--C-:B------:R-:W-:Y:S01]  /*1af0*/  SHF.R.U32.HI R20, RZ, 0x6, R16.reuse ;  /* 0x00000006ff147819 */ /* 0x100fe20000011610 */
[----:B------:R-:W-:Y:S01]  /*1b00*/  FMUL R45, R77, c[0x0][0x188] ;  /* 0x000062004d2d7a20 */ /* 0x000fe20000400000 */
[----:B------:R-:W-:Y:S02]  /*1b10*/  FMNMX R12, R53, R12, !PT ;  /* 0x0000000c350c7209 */ /* 0x000fe40007800000 */
[----:B------:R-:W-:Y:S02]  /*1b20*/  FSEL R69, R69, -INF , !P5 ;  /* 0xff80000045457808 */ /* 0x000fe40006800000 */
[----:B------:R-:W-:Y:S02]  /*1b30*/  LOP3.LUT P5, RZ, R20, 0x1, RZ, 0xc0, !PT ;  /* 0x0000000114ff7812 */ /* 0x000fe400078ac0ff */
[----:B------:R-:W-:Y:S02]  /*1b40*/  SHF.R.U32.HI R20, RZ, 0x3, R16 ;  /* 0x00000003ff147819 */ /* 0x000fe40000011610 */
[----:B------:R-:W-:Y:S01]  /*1b50*/  FMNMX R12, R61, R12, !PT ;  /* 0x0000000c3d0c7209 */ /* 0x000fe20007800000 */
[----:B------:R-:W-:Y:S01]  /*1b60*/  FMUL R49, R64, c[0x0][0x188] ;  /* 0x0000620040317a20 */ /* 0x000fe20000400000 */
[----:B------:R-:W-:-:S02]  /*1b70*/  FSEL R45, R45, -INF , !P5 ;  /* 0xff8000002d2d7808 */ /* 0x000fc40006800000 */
[----:B------:R-:W-:Y:S02]  /*1b80*/  LOP3.LUT P5, RZ, R20, 0x1, RZ, 0xc0, !PT ;  /* 0x0000000114ff7812 */ /* 0x000fe400078ac0ff */
[----:B------:R-:W-:Y:S02]  /*1b90*/  SHF.R.U32.HI R20, RZ, 0x2, R16 ;  /* 0x00000002ff147819 */ /* 0x000fe40000011610 */
[----:B------:R-:W-:Y:S01]  /*1ba0*/  FMNMX R12, R69, R12, !PT ;  /* 0x0000000c450c7209 */ /* 0x000fe20007800000 */
[----:B------:R-:W-:Y:S01]  /*1bb0*/  FMUL R41, R65, c[0x0][0x188] ;  /* 0x0000620041297a20 */ /* 0x000fe20000400000 */
[----:B------:R-:W-:Y:S02]  /*1bc0*/  FSEL R49, R49, -INF , !P5 ;  /* 0xff80000031317808 */ /* 0x000fe40006800000 */
[----:B------:R-:W-:Y:S02]  /*1bd0*/  LOP3.LUT P5, RZ, R20, 0x1, RZ, 0xc0, !PT ;  /* 0x0000000114ff7812 */ /* 0x000fe400078ac0ff */
[----:B------:R-:W-:-:S02]  /*1be0*/  FMNMX R12, R45, R12, !PT ;  /* 0x0000000c2d0c7209 */ /* 0x000fc40007800000 */
[----:B------:R-:W-:Y:S02]  /*1bf0*/  FSEL R41, R41, -INF , !P5 ;  /* 0xff80000029297808 */ /* 0x000fe40006800000 */
[----:B------:R-:W-:-:S04]  /*1c00*/  FMNMX R12, R49, R12, !PT ;  /* 0x0000000c310c7209 */ /* 0x000fc80007800000 */
[----:B------:R-:W-:-:S05]  /*1c10*/  FMNMX R20, R41, R12, !PT ;  /* 0x0000000c29147209 */ /* 0x000fca0007800000 */
[----:B------:R-:W0:Y:S01]  /*1c20*/  SHFL.BFLY PT, R175, R20, 0x2, 0x1f ;  /* 0x0c401f0014af7f89 */ /* 0x000e2200000e0000 */
[----:B------:R-:W-:Y:S02]  /*1c30*/  FMUL R34, R34, c[0x0][0x188] ;  /* 0x0000620022227a20 */ /* 0x000fe40000400000 */
[----:B------:R-:W-:Y:S02]  /*1c40*/  FMUL R26, R26, c[0x0][0x188] ;  /* 0x000062001a1a7a20 */ /* 0x000fe40000400000 */
[----:B------:R-:W-:Y:S01]  /*1c50*/  FMUL R12, R35, c[0x0][0x188] ;  /* 0x00006200230c7a20 */ /* 0x000fe20000400000 */
[----:B------:R-:W-:Y:S01]  /*1c60*/  FSEL R65, R34, -INF , P4 ;  /* 0xff80000022417808 */ /* 0x000fe20002000000 */
[----:B------:R-:W-:Y:S01]  /*1c70*/  IMAD.WIDE R34, R115, 0x2, R2 ;  /* 0x0000000273227825 */ /* 0x000fe200078e0202 */
[----:B------:R-:W-:-:S03]  /*1c80*/  FSEL R57, R26, -INF , P3 ;  /* 0xff8000001a397808 */ /* 0x000fc60001800000 */
[----:B------:R-:W-:Y:S01]  /*1c90*/  IMAD.WIDE R172, R115, 0x2, R96 ;  /* 0x0000000273ac7825 */ /* 0x000fe200078e0260 */
[----:B------:R-:W-:Y:S01]  /*1ca0*/  ISETP.GE.AND P5, PT, R129, R156, PT ;  /* 0x0000009c8100720c */ /* 0x000fe20003fa6270 */
[----:B------:R1:W2:Y:S02]  /*1cb0*/  LDG.E.U16 R171, [R34.64] ;  /* 0x0000000622ab7981 */ /* 0x0002a4000c1e1500 */
[C---:B------:R-:W-:Y:S02]  /*1cc0*/  IMAD.WIDE R178, R115.reuse, 0x2, R104 ;  /* 0x0000000273b27825 */ /* 0x040fe400078e0268 */
[----:B------:R-:W3:Y:S02]  /*1cd0*/  LDG.E.U16 R173, [R172.64] ;  /* 0x00000006acad7981 */ /* 0x000ee4000c1e1500 */
[----:B------:R-:W-:Y:S02]  /*1ce0*/  FMUL R18, R18, c[0x0][0x188] ;  /* 0x0000620012127a20 */ /* 0x000fe40000400000 */
[----:B------:R-:W-:Y:S01]  /*1cf0*/  IMAD.WIDE R182, R115, 0x2, R98 ;  /* 0x0000000273b67825 */ /* 0x000fe200078e0262 */
[----:B------:R-:W4:Y:S01]  /*1d00*/  LDG.E.U16 R179, [R178.64] ;  /* 0x00000006b2b37981 */ /* 0x000f22000c1e1500 */
[----:B0-----:R-:W-:-:S02]  /*1d10*/  FMNMX R26, R20, R175, !PT ;  /* 0x000000af141a7209 */ /* 0x001fc40007800000 */
[----:B------:R-:W-:-:S04]  /*1d20*/  IMAD.WIDE R174, R115, 0x2, R102 ;  /* 0x0000000273ae7825 */ /* 0x000fc800078e0266 */
[----:B------:R-:W-:-:S04]  /*1d30*/  IMAD.WIDE R176, R115, 0x2, R100 ;  /* 0x0000000273b07825 */ /* 0x000fc800078e0264 */
[C---:B------:R-:W-:Y:S01]  /*1d40*/  IMAD.WIDE R186, R115.reuse, 0x2, R106 ;  /* 0x0000000273ba7825 */ /* 0x040fe200078e026a */
[----:B------:R-:W5:Y:S03]  /*1d50*/  LDG.E.U16 R175, [R174.64] ;  /* 0x00000006aeaf7981 */ /* 0x000f66000c1e1500 */
[----:B-1----:R-:W-:Y:S01]  /*1d60*/  IMAD.WIDE R34, R115, 0x2, R108 ;  /* 0x0000000273227825 */ /* 0x002fe200078e026c */
[----:B------:R-:W-:Y:S01]  /*1d70*/  FSEL R77, R18, -INF , P5 ;  /* 0xff800000124d7808 */ /* 0x000fe20002800000 */
[----:B------:R0:W4:Y:S04]  /*1d80*/  LDG.E.U16 R20, [R186.64] ;  /* 0x00000006ba147981 */ /* 0x000128000c1e1500 */
[----:B------:R1:W4:Y:S04]  /*1d90*/  LDG.E.U16 R18, [R182.64] ;  /* 0x00000006b6127981 */ /* 0x000328000c1e1500 */
[----:B------:R-:W4:Y:S04]  /*1da0*/  LDG.E.U16 R177, [R176.64] ;  /* 0x00000006b0b17981 */ /* 0x000f28000c1e1500 */
[----:B-1----:R-:W4:Y:S04]  /*1db0*/  LDG.E.U16 R183, [R34.64] ;  /* 0x0000000622b77981 */ /* 0x002f28000c1e1500 */
[----:B------:R-:W1:Y:S01]  /*1dc0*/  SHFL.BFLY PT, R185, R26, 0x1, 0x1f ;  /* 0x0c201f001ab97f89 */ /* 0x000e6200000e0000 */
[----:B------:R-:W-:Y:S01]  /*1dd0*/  FMUL R22, R22, c[0x0][0x188] ;  /* 0x0000620016167a20 */ /* 0x000fe20000400000 */
[----:B------:R-:W-:Y:S01]  /*1de0*/  ISETP.GE.AND P4, PT, R129, R154, PT ;  /* 0x0000009a8100720c */ /* 0x000fe20003f86270 */
[----:B------:R-:W-:Y:S01]  /*1df0*/  FMUL R47, R47, c[0x0][0x188] ;  /* 0x000062002f2f7a20 */ /* 0x000fe20000400000 */
[----:B------:R-:W-:Y:S01]  /*1e00*/  FSEL R12, R12, -INF , P6 ;  /* 0xff8000000c0c7808 */ /* 0x000fe20003000000 */
[----:B------:R-:W-:Y:S01]  /*1e10*/  FMUL R30, R30, c[0x0][0x188] ;  /* 0x000062001e1e7a20 */ /* 0x000fe20000400000 */
[----:B------:R-:W-:Y:S01]  /*1e20*/  FSEL R181, R22, -INF , P4 ;  /* 0xff80000016b57808 */ /* 0x000fe20002000000 */
[----:B------:R-:W-:Y:S01]  /*1e30*/  FMUL R73, R31, c[0x0][0x188] ;  /* 0x000062001f497a20 */ /* 0x000fe20000400000 */
[----:B------:R-:W-:Y:S01]  /*1e40*/  ISETP.GE.AND P4, PT, R129, R142, PT ;  /* 0x0000008e8100720c */ /* 0x000fe20003f86270 */
[----:B------:R-:W-:Y:S01]  /*1e50*/  FMUL R19, R19, c[0x0][0x188] ;  /* 0x0000620013137a20 */ /* 0x000fe20000400000 */
[----:B------:R-:W-:Y:S01]  /*1e60*/  ISETP.GE.AND P3, PT, R129, R158, PT ;  /* 0x0000009e8100720c */ /* 0x000fe20003f66270 */
[----:B------:R-:W-:Y:S01]  /*1e70*/  FMUL R23, R23, c[0x0][0x188] ;  /* 0x0000620017177a20 */ /* 0x000fe20000400000 */
[----:B------:R-:W-:Y:S01]  /*1e80*/  FSEL R189, R47, -INF , P4 ;  /* 0xff8000002fbd7808 */ /* 0x000fe20002000000 */
[----:B------:R-:W-:Y:S01]  /*1e90*/  FMUL R38, R38, c[0x0][0x188] ;  /* 0x0000620026267a20 */ /* 0x000fe20000400000 */
[----:B------:R-:W-:Y:S01]  /*1ea0*/  ISETP.GE.AND P4, PT, R129, R24, PT ;  /* 0x000000188100720c */ /* 0x000fe20003f86270 */
[----:B------:R-:W-:Y:S01]  /*1eb0*/  FMUL R39, R39, c[0x0][0x188] ;  /* 0x0000620027277a20 */ /* 0x000fe20000400000 */
[----:B------:R-:W-:Y:S01]  /*1ec0*/  FMNMX R24, R65, R12, !PT ;  /* 0x0000000c41187209 */ /* 0x000fe20007800000 */
[----:B------:R-:W-:Y:S01]  /*1ed0*/  FMUL R46, R46, c[0x0][0x188] ;  /* 0x000062002e2e7a20 */ /* 0x000fe20000400000 */
[----:B------:R-:W-:Y:S01]  /*1ee0*/  FSEL R31, R30, -INF , P2 ;  /* 0xff8000001e1f7808 */ /* 0x000fe20001000000 */
[----:B------:R-:W-:Y:S01]  /*1ef0*/  FMUL R58, R58, c[0x0][0x188] ;  /* 0x000062003a3a7a20 */ /* 0x000fe20000400000 */
[----:B------:R-:W-:Y:S01]  /*1f00*/  ISETP.GE.AND P5, PT, R129, R146, PT ;  /* 0x000000928100720c */ /* 0x000fe20003fa6270 */
[----:B------:R-:W-:Y:S01]  /*1f10*/  FMUL R43, R43, c[0x0][0x188] ;  /* 0x000062002b2b7a20 */ /* 0x000fe20000400000 */
[----:B------:R-:W-:Y:S01]  /*1f20*/  BAR.SYNC.DEFER_BLOCKING 0x0 ;  /* 0x0000000000007b1d */ /* 0x000fe20000010000 */
[----:B-1----:R-:W-:-:S02]  /*1f30*/  FMNMX R32, R26, R185, !PT ;  /* 0x000000b91a207209 */ /* 0x002fc40007800000 */
[----:B------:R-:W-:-:S04]  /*1f40*/  FMNMX R26, R57, R24, !PT ;  /* 0x00000018391a7209 */ /* 0x000fc80007800000 */
[----:B------:R-:W-:Y:S02]  /*1f50*/  FMNMX R26, R25, R26, !PT ;  /* 0x0000001a191a7209 */ /* 0x000fe40007800000 */
[----:B------:R-:W-:Y:S02]  /*1f60*/  FSEL R73, R73, -INF , P1 ;  /* 0xff80000049497808 */ /* 0x000fe40000800000 */
[----:B------:R-:W-:-:S04]  /*1f70*/  FMNMX R26, R31, R26, !PT ;  /* 0x0000001a1f1a7209 */ /* 0x000fc80007800000 */
[----:B------:R-:W-:Y:S02]  /*1f80*/  FMNMX R26, R73, R26, !PT ;  /* 0x0000001a491a7209 */ /* 0x000fe40007800000 */
[----:B------:R-:W-:Y:S02]  /*1f90*/  FSEL R19, R19, -INF , P3 ;  /* 0xff80000013137808 */ /* 0x000fe40001800000 */
[----:B------:R-:W-:Y:S02]  /*1fa0*/  FMNMX R26, R77, R26, !PT ;  /* 0x0000001a4d1a7209 */ /* 0x000fe40007800000 */
[----:B------:R-:W-:Y:S02]  /*1fb0*/  ISETP.GE.AND P6, PT, R129, R152, PT ;  /* 0x000000988100720c */ /* 0x000fe40003fc6270 */
[----:B------:R-:W-:Y:S02]  /*1fc0*/  FMNMX R26, R19, R26, !PT ;  /* 0x0000001a131a7209 */ /* 0x000fe40007800000 */
[----:B------:R-:W-:-:S02]  /*1fd0*/  ISETP.GE.AND P2, PT, R129, R150, PT ;  /* 0x000000968100720c */ /* 0x000fc40003f46270 */
[----:B------:R-:W-:Y:S02]  /*1fe0*/  FSEL R185, R23, -INF , P6 ;  /* 0xff80000017b97808 */ /* 0x000fe40003000000 */
[----:B------:R-:W-:Y:S02]  /*1ff0*/  FMNMX R26, R181, R26, !PT ;  /* 0x0000001ab51a7209 */ /* 0x000fe40007800000 */
[----:B0-----:R-:W-:Y:S02]  /*2000*/  FSEL R187, R38, -INF , P2 ;  /* 0xff80000026bb7808 */ /* 0x001fe40001000000 */
[----:B------:R-:W-:Y:S02]  /*2010*/  FMNMX R26, R185, R26, !PT ;  /* 0x0000001ab91a7209 */ /* 0x000fe40007800000 */
[----:B------:R-:W-:Y:S02]  /*2020*/  ISETP.GE.AND P3, PT, R129, R144, PT ;  /* 0x000000908100720c */ /* 0x000fe40003f66270 */
[----:B------:R-:W-:-:S02]  /*2030*/  FSEL R193, R39, -INF , P5 ;  /* 0xff80000027c17808 */ /* 0x000fc40002800000 */
[----:B------:R-:W-:Y:S01]  /*2040*/  FMNMX R26, R187, R26, !PT ;  /* 0x0000001abb1a7209 */ /* 0x000fe20007800000 */
[----:B------:R-:W-:Y:S01]  /*2050*/  FMUL R23, R42, c[0x0][0x188] ;  /* 0x000062002a177a20 */ /* 0x000fe20000400000 */
[----:B------:R-:W-:Y:S02]  /*2060*/  FSEL R191, R46, -INF , P3 ;  /* 0xff8000002ebf7808 */ /* 0x000fe40001800000 */
[----:B------:R-:W-:Y:S02]  /*2070*/  FMNMX R26, R193, R26, !PT ;  /* 0x0000001ac11a7209 */ /* 0x000fe40007800000 */
[----:B------:R-:W-:Y:S02]  /*2080*/  ISETP.GE.AND P1, PT, R129, R148, PT ;  /* 0x000000948100720c */ /* 0x000fe40003f26270 */
[----:B------:R-:W-:Y:S02]  /*2090*/  FMNMX R26, R191, R26, !PT ;  /* 0x0000001abf1a7209 */ /* 0x000fe40007800000 */
[----:B------:R-:W-:-:S02]  /*20a0*/  FSEL R23, R23, -INF , P1 ;  /* 0xff80000017177808 */ /* 0x000fc40000800000 */
[C---:B------:R-:W-:Y:S02]  /*20b0*/  ISETP.GE.AND P1, PT, R129.reuse, R70, PT ;  /* 0x000000468100720c */ /* 0x040fe40003f26270 */
[----:B------:R-:W-:Y:S02]  /*20c0*/  ISETP.GE.AND P6, PT, R129, R138, PT ;  /* 0x0000008a8100720c */ /* 0x000fe40003fc6270 */
[----:B------:R-:W-:Y:S01]  /*20d0*/  FMNMX R26, R189, R26, !PT ;  /* 0x0000001abd1a7209 */ /* 0x000fe20007800000 */
[----:B------:R-:W-:Y:S01]  /*20e0*/  FMUL R47, R59, c[0x0][0x188] ;  /* 0x000062003b2f7a20 */ /* 0x000fe20000400000 */
[----:B------:R-:W-:Y:S01]  /*20f0*/  ISETP.GE.AND P2, PT, R129, R136, PT ;  /* 0x000000888100720c */ /* 0x000fe20003f46270 */
[----:B------:R-:W-:Y:S01]  /*2100*/  FMUL R50, R50, c[0x0][0x188] ;  /* 0x0000620032327a20 */ /* 0x000fe20000400000 */
[----:B------:R-:W-:Y:S02]  /*2110*/  FSEL R59, R58, -INF , P1 ;  /* 0xff8000003a3b7808 */ /* 0x000fe40000800000 */
[----:B------:R-:W-:-:S02]  /*2120*/  FMNMX R32, R32, R135, !PT ;  /* 0x0000008720207209 */ /* 0x000fc40007800000 */
[----:B------:R-:W-:Y:S02]  /*2130*/  FSEL R195, R43, -INF , P6 ;  /* 0xff8000002bc37808 */ /* 0x000fe40003000000 */
[----:B------:R-:W-:Y:S02]  /*2140*/  ISETP.GE.AND P1, PT, R129, R40, PT ;  /* 0x000000288100720c */ /* 0x000fe40003f26270 */
[----:B------:R-:W-:Y:S01]  /*2150*/  FMNMX R26, R23, R26, !PT ;  /* 0x0000001a171a7209 */ /* 0x000fe20007800000 */
[----:B------:R-:W-:Y:S01]  /*2160*/  FMUL R51, R51, c[0x0][0x188] ;  /* 0x0000620033337a20 */ /* 0x000fe20000400000 */
[----:B------:R-:W-:Y:S01]  /*2170*/  FSEL R47, R47, -INF , P2 ;  /* 0xff8000002f2f7808 */ /* 0x000fe20001000000 */
[----:B------:R-:W-:Y:S01]  /*2180*/  FADD R139, R139, -R32 ;  /* 0x800000208b8b7221 */ /* 0x000fe20000000000 */
[----:B------:R-:W-:Y:S02]  /*2190*/  ISETP.GE.AND P2, PT, R129, R140, PT ;  /* 0x0000008c8100720c */ /* 0x000fe40003f46270 */
[----:B------:R-:W-:-:S02]  /*21a0*/  FSEL R199, R50, -INF , P1 ;  /* 0xff80000032c77808 */ /* 0x000fc40000800000 */
[----:B------:R-:W-:Y:S01]  /*21b0*/  FMNMX R26, R195, R26, !PT ;  /* 0x0000001ac31a7209 */ /* 0x000fe20007800000 */
[----:B------:R-:W-:Y:S01]  /*21c0*/  FADD R151, R151, -R32 ;  /* 0x8000002097977221 */ /* 0x000fe20000000000 */
[C---:B------:R-:W-:Y:S01]  /*21d0*/  ISETP.GE.AND P3, PT, R129.reuse, R28, PT ;  /* 0x0000001c8100720c */ /* 0x040fe20003f66270 */
[----:B------:R-:W-:Y:S01]  /*21e0*/  FMUL R54, R54, c[0x0][0x188] ;  /* 0x0000620036367a20 */ /* 0x000fe20000400000 */
[----:B------:R-:W-:Y:S01]  /*21f0*/  ISETP.GE.AND P6, PT, R129, R44, PT ;  /* 0x0000002c8100720c */ /* 0x000fe20003fc6270 */
[----:B------:R-:W-:Y:S01]  /*2200*/  FMUL R28, R139, 1.4426950216293334961 ;  /* 0x3fb8aa3b8b1c7820 */ /* 0x000fe20000400000 */
[----:B------:R-:W-:Y:S02]  /*2210*/  FSEL R201, R51, -INF , P2 ;  /* 0xff80000033c97808 */ /* 0x000fe40001000000 */
[----:B------:R-:W-:Y:S01]  /*2220*/  FMNMX R26, R199, R26, !PT ;  /* 0x0000001ac71a7209 */ /* 0x000fe20007800000 */
[----:B------:R-:W-:Y:S01]  /*2230*/  FMUL R139, R151, 1.4426950216293334961 ;  /* 0x3fb8aa3b978b7820 */ /* 0x000fe20000400000 */
[----:B------:R-:W-:Y:S01]  /*2240*/  FSEL R197, R54, -INF , P6 ;  /* 0xff80000036c57808 */ /* 0x000fe20003000000 */
[----:B------:R-:W-:Y:S01]  /*2250*/  FMUL R151, R55, c[0x0][0x188] ;  /* 0x0000620037977a20 */ /* 0x000fe20000400000 */
[----:B------:R-:W-:Y:S01]  /*2260*/  FMNMX R26, R201, R26, !PT ;  /* 0x0000001ac91a7209 */ /* 0x000fe20007800000 */
[----:B------:R-:W-:-:S03]  /*2270*/  FMUL R14, R14, c[0x0][0x188] ;  /* 0x000062000e0e7a20 */ /* 0x000fc60000400000 */
[----:B------:R-:W-:Y:S02]  /*2280*/  FSEL R151, R151, -INF , P4 ;  /* 0xff80000097977808 */ /* 0x000fe40002000000 */
[----:B------:R-:W-:Y:S02]  /*2290*/  FMNMX R26, R197, R26, !PT ;  /* 0x0000001ac51a7209 */ /* 0x000fe40007800000 */
[----:B------:R-:W-:Y:S01]  /*22a0*/  FSEL R55, R14, -INF , P3 ;  /* 0xff8000000e377808 */ /* 0x000fe20001800000 */
[----:B------:R-:W-:Y:S01]  /*22b0*/  FADD R137, R137, -R32 ;  /* 0x8000002089897221 */ /* 0x000fe20000000000 */
[----:B------:R-:W-:Y:S01]  /*22c0*/  SHF.R.U32.HI R14, RZ, 0xc, R16 ;  /* 0x0000000cff0e7819 */ /* 0x000fe20000011610 */
[----:B------:R-:W-:Y:S01]  /*22d0*/  FMUL R15, R15, c[0x0][0x188] ;  /* 0x000062000f0f7a20 */ /* 0x000fe20000400000 */
[----:B------:R-:W-:Y:S02]  /*22e0*/  ISETP.GE.AND P5, PT, R129, R68, PT ;  /* 0x000000448100720c */ /* 0x000fe40003fa6270 */
[----:B------:R-:W-:Y:S01]  /*22f0*/  FMNMX R26, R151, R26, !PT ;  /* 0x0000001a971a7209 */ /* 0x000fe20007800000 */
[----:B------:R-:W-:Y:S01]  /*2300*/  FMUL R30, R137, 1.4426950216293334961 ;  /* 0x3fb8aa3b891e7820 */ /* 0x000fe20000400000 */
[----:B------:R-:W-:-:S02]  /*2310*/  LOP3.LUT P3, RZ, R14, 0x1, RZ, 0xc0, !PT ;  /* 0x000000010eff7812 */ /* 0x000fc4000786c0ff */
[--C-:B------:R-:W-:Y:S02]  /*2320*/  SHF.R.U32.HI R14, RZ, 0x9, R16.reuse ;  /* 0x00000009ff0e7819 */ /* 0x100fe40000011610 */
[----:B------:R-:W-:Y:S02]  /*2330*/  FSEL R137, R15, -INF , P5 ;  /* 0xff8000000f897808 */ /* 0x000fe40002800000 */
[----:B------:R-:W-:Y:S02]  /*2340*/  FMNMX R26, R55, R26, !PT ;  /* 0x0000001a371a7209 */ /* 0x000fe40007800000 */
[----:B------:R-:W-:Y:S02]  /*2350*/  LOP3.LUT P4, RZ, R14, 0x1, RZ, 0xc0, !PT ;  /* 0x000000010eff7812 */ /* 0x000fe4000788c0ff */
[--C-:B------:R-:W-:Y:S02]  /*2360*/  SHF.R.U32.HI R24, RZ, 0xd, R16.reuse ;  /* 0x0000000dff187819 */ /* 0x100fe40000011610 */
[----:B------:R-:W-:-:S02]  /*2370*/  SHF.R.U32.HI R14, RZ, 0x8, R16 ;  /* 0x00000008ff0e7819 */ /* 0x000fc40000011610 */
[----:B------:R-:W-:Y:S01]  /*2380*/  FMNMX R26, R137, R26, !PT ;  /* 0x0000001a891a7209 */ /* 0x000fe20007800000 */
[--C-:B------:R-:W-:Y:S01]  /*2390*/  FADD R143, R143, -R32.reuse ;  /* 0x800000208f8f7221 */ /* 0x100fe20000000000 */
[----:B------:R-:W-:Y:S01]  /*23a0*/  LOP3.LUT P5, RZ, R24, 0x1, RZ, 0xc0, !PT ;  /* 0x0000000118ff7812 */ /* 0x000fe200078ac0ff */
[----:B------:R-:W-:Y:S01]  /*23b0*/  FADD R147, R147, -R32 ;  /* 0x8000002093937221 */ /* 0x000fe20000000000 */
[----:B------:R-:W-:Y:S01]  /*23c0*/  LOP3.LUT P6, RZ, R14, 0x1, RZ, 0xc0, !PT ;  /* 0x000000010eff7812 */ /* 0x000fe200078cc0ff */
[----:B------:R-:W-:Y:S01]  /*23d0*/  FMUL R62, R62, c[0x0][0x188] ;  /* 0x000062003e3e7a20 */ /* 0x000fe20000400000 */
[----:B------:R-:W-:Y:S01]  /*23e0*/  FMNMX R26, R59, R26, !PT ;  /* 0x0000001a3b1a7209 */ /* 0x000fe20007800000 */
[----:B------:R-:W-:Y:S01]  /*23f0*/  FMUL R46, R143, 1.4426950216293334961 ;  /* 0x3fb8aa3b8f2e7820 */ /* 0x000fe20000400000 */
[----:B------:R-:W-:Y:S01]  /*2400*/  SHF.R.U32.HI R14, RZ, 0x5, R16 ;  /* 0x00000005ff0e7819 */ /* 0x000fe20000011610 */
[----:B------:R-:W-:Y:S01]  /*2410*/  FMUL R143, R147, 1.4426950216293334961 ;  /* 0x3fb8aa3b938f7820 */ /* 0x000fe20000400000 */
[----:B------:R-:W-:Y:S01]  /*2420*/  FSEL R147, R62, -INF , !P5 ;  /* 0xff8000003e937808 */ /* 0x000fe20006800000 */
[----:B------:R-:W-:Y:S01]  /*2430*/  FMUL R63, R63, c[0x0][0x188] ;  /* 0x000062003f3f7a20 */ /* 0x000fe20000400000 */
[----:B------:R-:W-:-:S02]  /*2440*/  FMNMX R26, R47, R26, !PT ;  /* 0x0000001a2f1a7209 */ /* 0x000fc40007800000 */
[----:B------:R-:W-:Y:S01]  /*2450*/  LOP3.LUT P2, RZ, R14, 0x1, RZ, 0xc0, !PT ;  /* 0x000000010eff7812 */ /* 0x000fe2000784c0ff */
[----:B------:R-:W-:Y:S01]  /*2460*/  FMUL R74, R74, c[0x0][0x188] ;  /* 0x000062004a4a7a20 */ /* 0x000fe20000400000 */
[----:B------:R-:W-:Y:S01]  /*2470*/  SHF.R.U32.HI R14, RZ, 0x4, R16 ;  /* 0x00000004ff0e7819 */ /* 0x000fe20000011610 */
[----:B------:R-:W-:Y:S01]  /*2480*/  FADD R15, R149, -R32 ;  /* 0x80000020950f7221 */ /* 0x000fe20000000000 */
[----:B------:R-:W-:Y:S02]  /*2490*/  FSEL R149, R63, -INF , !P3 ;  /* 0xff8000003f957808 */ /* 0x000fe40005800000 */
[----:B------:R-:W-:Y:S01]  /*24a0*/  FMNMX R26, R147, R26, !PT ;  /* 0x0000001a931a7209 */ /* 0x000fe20007800000 */
[----:B------:R-:W-:Y:S01]  /*24b0*/  FMUL R75, R75, c[0x0][0x188] ;  /* 0x000062004b4b7a20 */ /* 0x000fe20000400000 */
[----:B------:R-:W-:Y:S01]  /*24c0*/  LOP3.LUT P1, RZ, R14, 0x1, RZ, 0xc0, !PT ;  /* 0x000000010eff7812 */ /* 0x000fe2000782c0ff */
[----:B------:R-:W-:Y:S01]  /*24d0*/  FMUL R14, R79, c[0x0][0x188] ;  /* 0x000062004f0e7a20 */ /* 0x000fe20000400000 */
[----:B------:R-:W-:-:S02]  /*24e0*/  FSEL R79, R74, -INF , !P4 ;  /* 0xff8000004a4f7808 */ /* 0x000fc40006000000 */
[----:B------:R-:W-:Y:S01]  /*24f0*/  FMNMX R26, R149, R26, !PT ;  /* 0x0000001a951a7209 */ /* 0x000fe20007800000 */
[----:B------:R-:W-:Y:S01]  /*2500*/  FMUL R78, R78, c[0x0][0x188] ;  /* 0x000062004e4e7a20 */ /* 0x000fe20000400000 */
[----:B------:R-:W-:Y:S02]  /*2510*/  FSEL R75, R75, -INF , !P6 ;  /* 0xff8000004b4b7808 */ /* 0x000fe40007000000 */
[----:B------:R-:W-:Y:S02]  /*2520*/  FMNMX R26, R79, R26, !PT ;  /* 0x0000001a4f1a7209 */ /* 0x000fe40007800000 */
[----:B------:R-:W-:Y:S02]  /*2530*/  SHF.R.U32.HI R16, RZ, 0x1, R16 ;  /* 0x00000001ff107819 */ /* 0x000fe40000011610 */
[----:B------:R-:W-:Y:S02]  /*2540*/  FSEL R63, R78, -INF , !P2 ;  /* 0xff8000004e3f7808 */ /* 0x000fe40005000000 */
[----:B------:R-:W-:Y:S01]  /*2550*/  FMNMX R26, R75, R26, !PT ;  /* 0x0000001a4b1a7209 */ /* 0x000fe20007800000 */
[----:B------:R-:W-:Y:S01]  /*2560*/  FMUL R51, R66, c[0x0][0x188] ;  /* 0x0000620042337a20 */ /* 0x000fe20000400000 */
[----:B------:R-:W-:Y:S01]  /*2570*/  LOP3.LUT P5, RZ, R16, 0x1, RZ, 0xc0, !PT ;  /* 0x0000000110ff7812 */ /* 0x000fe200078ac0ff */
[----:B------:R-:W-:Y:S01]  /*2580*/  FMUL R43, R67, c[0x0][0x188] ;  /* 0x00006200432b7a20 */ /* 0x000fe20000400000 */
[----:B------:R-:W-:-:S02]  /*2590*/  FSEL R67, R14, -INF , !P1 ;  /* 0xff8000000e437808 */ /* 0x000fc40004800000 */
[----:B------:R-:W-:Y:S02]  /*25a0*/  FMNMX R26, R63, R26, !PT ;  /* 0x0000001a3f1a7209 */ /* 0x000fe40007800000 */
[----:B------:R-:W-:Y:S02]  /*25b0*/  FSEL R51, R51, -INF , !P5 ;  /* 0xff80000033337808 */ /* 0x000fe40006800000 */
[----:B------:R-:W-:Y:S02]  /*25c0*/  FMNMX R26, R67, R26, !PT ;  /* 0x0000001a431a7209 */ /* 0x000fe40007800000 */
[----:B------:R-:W-:Y:S02]  /*25d0*/  FSEL R43, R43, -INF , P0 ;  /* 0xff8000002b2b7808 */ /* 0x000fe40000000000 */
[----:B------:R-:W-:Y:S01]  /*25e0*/  FMNMX R26, R51, R26, !PT ;  /* 0x0000001a331a7209 */ /* 0x000fe20007800000 */
[--C-:B------:R-:W-:Y:S02]  /*25f0*/  FADD R145, R145, -R32.reuse ;  /* 0x8000002091917221 */ /* 0x100fe40000000000 */
[----:B------:R-:W-:Y:S01]  /*2600*/  FADD R155, R155, -R32 ;  /* 0x800000209b9b7221 */ /* 0x000fe20000000000 */
[----:B------:R-:W-:Y:S01]  /*2610*/  FMNMX R26, R43, R26, !PT ;  /* 0x0000001a2b1a7209 */ /* 0x000fe20007800000 */
[----:B------:R-:W-:-:S02]  /*2620*/  FMUL R15, R15, 1.4426950216293334961 ;  /* 0x3fb8aa3b0f0f7820 */ /* 0x000fc40000400000 */
[----:B------:R-:W-:Y:S02]  /*2630*/  FMUL R48, R145, 1.4426950216293334961 ;  /* 0x3fb8aa3b91307820 */ /* 0x000fe40000400000 */
[----:B------:R-:W-:Y:S02]  /*2640*/  FMUL R145, R155, 1.4426950216293334961 ;  /* 0x3fb8aa3b9b917820 */ /* 0x000fe40000400000 */
[----:B------:R0:W-:Y:S02]  /*2650*/  MUFU.EX2 R155, R15 ;  /* 0x0000000f009b7308 */ /* 0x0001e40000000800 */
[----:B0-----:R-:W0:Y:S02]  /*2660*/  SHFL.BFLY PT, R15, R26, 0x2, 0x1f ;  /* 0x0c401f001a0f7f89 */ /* 0x001e2400000e0000 */
[----:B0-----:R-:W-:-:S05]  /*2670*/  FMNMX R15, R26, R15, !PT ;  /* 0x0000000f1a0f7209 */ /* 0x001fca0007800000 */
[----:B------:R-:W0:Y:S01]  /*2680*/  SHFL.BFLY PT, R14, R15, 0x1, 0x1f ;  /* 0x0c201f000f0e7f89 */ /* 0x000e2200000e0000 */
[--C-:B------:R-:W-:Y:S02]  /*2690*/  FADD R13, R13, -R32.reuse ;  /* 0x800000200d0d7221 */ /* 0x100fe40000000000 */
[--C-:B------:R-:W-:Y:S02]  /*26a0*/  FADD R33, R33, -R32.reuse ;  /* 0x8000002021217221 */ /* 0x100fe40000000000 */
[----:B------:R-:W-:Y:S02]  /*26b0*/  FMUL R54, R13, 1.4426950216293334961 ;  /* 0x3fb8aa3b0d367820 */ /* 0x000fe40000400000 */
[--C-:B------:R-:W-:Y:S01]  /*26c0*/  FADD R13, R71, -R32.reuse ;  /* 0x80000020470d7221 */ /* 0x100fe20000000000 */
[----:B--2---:R-:W-:Y:S01]  /*26d0*/  STS.U16 [R122], R171 ;  /* 0x000000ab7a007388 */ /* 0x004fe20000000400 */
[----:B------:R-:W-:Y:S02]  /*26e0*/  FADD R161, R161, -R32 ;  /* 0x80000020a1a17221 */ /* 0x000fe40000000000 */
[----:B------:R-:W-:Y:S01]  /*26f0*/  FMUL R33, R33, 1.4426950216293334961 ;  /* 0x3fb8aa3b21217820 */ /* 0x000fe20000400000 */
[----:B0-----:R-:W-:Y:S01]  /*2700*/  FMNMX R15, R15, R14, !PT ;  /* 0x0000000e0f0f7209 */ /* 0x001fe20007800000 */
[----:B------:R-:W-:Y:S01]  /*2710*/  FMUL R13, R13, 1.4426950216293334961 ;  /* 0x3fb8aa3b0d0d7820 */ /* 0x000fe20000400000 */
[----:B-----5:R-:W-:Y:S04]  /*2720*/  STS.U16 [R122+0x800], R175 ;  /* 0x000800af7a007388 */ /* 0x020fe80000000400 */
[----:B---3--:R-:W-:Y:S04]  /*2730*/  STS.U16 [R130+0x200], R173 ;  /* 0x000200ad82007388 */ /* 0x008fe80000000400 */
[----:B----4-:R-:W-:Y:S04]  /*2740*/  STS.U16 [R130+0xa00], R179 ;  /* 0x000a00b382007388 */ /* 0x010fe80000000400 */
[----:B------:R-:W-:Y:S04]  /*2750*/  STS.U16 [R131+0x400], R18 ;  /* 0x0004001283007388 */ /* 0x000fe80000000400 */
[----:B------:R0:W-:Y:S04]  /*2760*/  STS.U16 [R131+0xc00], R20 ;  /* 0x000c001483007388 */ /* 0x0001e80000000400 */
[----:B------:R-:W-:Y:S04]  /*2770*/  STS.U16 [R132+0x600], R177 ;  /* 0x000600b184007388 */ /* 0x000fe80000000400 */
[----:B------:R-:W-:Y:S01]  /*2780*/  STS.U16 [R132+0xe00], R183 ;  /* 0x000e00b784007388 */ /* 0x000fe20000000400 */
[----:B------:R-:W-:Y:S01]  /*2790*/  FMNMX R40, R15, R134, !PT ;  /* 0x000000860f287209 */ /* 0x000fe20007800000 */
[----:B------:R-:W-:-:S02]  /*27a0*/  FMUL R60, R161, 1.4426950216293334961 ;  /* 0x3fb8aa3ba13c7820 */ /* 0x000fc40000400000 */
[----:B------:R-:W-:Y:S02]  /*27b0*/  MUFU.EX2 R161, R33 ;  /* 0x0000002100a17308 */ /* 0x000fe40000000800 */
[----:B------:R-:W-:Y:S02]  /*27c0*/  FADD R12, R12, -R40 ;  /* 0x800000280c0c7221 */ /* 0x000fe40000000000 */
[----:B------:R-:W-:-:S04]  /*27d0*/  FADD R41, R41, -R32 ;  /* 0x8000002029297221 */ /* 0x000fc80000000000 */
[----:B------:R1:W-:Y:S01]  /*27e0*/  MUFU.EX2 R33, R13 ;  /* 0x0000000d00217308 */ /* 0x0003e20000000800 */
[----:B------:R-:W-:Y:S02]  /*27f0*/  FADD R17, R17, -R32 ;  /* 0x8000002011117221 */ /* 0x000fe40000000000 */
[----:B------:R-:W-:Y:S02]  /*2800*/  FMUL R12, R12, 1.4426950216293334961 ;  /* 0x3fb8aa3b0c0c7820 */ /* 0x000fe40000400000 */
[----:B------:R-:W-:Y:S02]  /*2810*/  FADD R19, R19, -R40 ;  /* 0x8000002813137221 */ /* 0x000fe40000000000 */
[----:B-1----:R-:W-:-:S04]  /*2820*/  FADD R13, -R32, R135 ;  /* 0x00000087200d7221 */ /* 0x002fc80000000100 */
[----:B------:R-:W-:Y:S01]  /*2830*/  FMUL R13, R13, 1.4426950216293334961 ;  /* 0x3fb8aa3b0d0d7820 */ /* 0x000fe20000400000 */
[----:B------:R-:W-:Y:S01]  /*2840*/  MUFU.EX2 R64, R12 ;  /* 0x0000000c00407308 */ /* 0x000fe20000000800 */
[----:B------:R-:W-:Y:S02]  /*2850*/  FMUL R17, R17, 1.4426950216293334961 ;  /* 0x3fb8aa3b11117820 */ /* 0x000fe40000400000 */
[----:B------:R-:W-:Y:S02]  /*2860*/  FMUL R42, R41, 1.4426950216293334961 ;  /* 0x3fb8aa3b292a7820 */ /* 0x000fe40000400000 */
[----:B------:R-:W-:Y:S02]  /*2870*/  FMUL R19, R19, 1.4426950216293334961 ;  /* 0x3fb8aa3b13137820 */ /* 0x000fe40000400000 */
[----:B------:R-:W-:Y:S01]  /*2880*/  FADD R16, -R40, R134 ;  /* 0x0000008628107221 */ /* 0x000fe20000000100 */
[----:B------:R1:W-:Y:S01]  /*2890*/  MUFU.EX2 R41, R13 ;  /* 0x0000000d00297308 */ /* 0x0003e20000000800 */
[----:B------:R-:W-:Y:S02]  /*28a0*/  BAR.SYNC.DEFER_BLOCKING 0x0 ;  /* 0x0000000000007b1d */ /* 0x000fe40000010000 */
[----:B------:R-:W-:-:S02]  /*28b0*/  FMUL R62, R16, 1.4426950216293334961 ;  /* 0x3fb8aa3b103e7820 */ /* 0x000fc40000400000 */
[----:B------:R-:W-:-:S03]  /*28c0*/  FADD R36, R36, -R32 ;  /* 0x8000002024247221 */ /* 0x000fc60000000000 */
[----:B------:R-:W-:Y:S01]  /*28d0*/  MUFU.EX2 R71, R17 ;  /* 0x0000001100477308 */ /* 0x000fe20000000800 */
[--C-:B------:R-:W-:Y:S02]  /*28e0*/  FADD R167, R167, -R32.reuse ;  /* 0x80000020a7a77221 */ /* 0x100fe40000000000 */
[----:B------:R-:W-:-:S05]  /*28f0*/  FADD R163, R163, -R32 ;  /* 0x80000020a3a37221 */ /* 0x000fca0000000000 */
[----:B------:R2:W-:Y:S01]  /*2900*/  MUFU.EX2 R70, R19 ;  /* 0x0000001300467308 */ /* 0x0005e20000000800 */
[--C-:B------:R-:W-:Y:S01]  /*2910*/  FADD R65, R65, -R40.reuse ;  /* 0x8000002841417221 */ /* 0x100fe20000000000 */
[----:B-1----:R-:W1:Y:S01]  /*2920*/  LDSM.16.M88.4 R12, [R126] ;  /* 0x000000007e0c783b */ /* 0x002e620000000200 */
[----:B------:R-:W-:-:S03]  /*2930*/  FADD R57, R57, -R40 ;  /* 0x8000002839397221 */ /* 0x000fc60000000000 */
[----:B--2---:R-:W2:Y:S01]  /*2940*/  LDSM.16.M88.4 R16, [R126+0x800] ;  /* 0x000800007e10783b */ /* 0x004ea20000000200 */
[----:B------:R-:W-:Y:S02]  /*2950*/  FADD R25, R25, -R40 ;  /* 0x8000002819197221 */ /* 0x000fe40000000000 */
[----:B------:R-:W-:Y:S02]  /*2960*/  FMUL R22, R36, 1.4426950216293334961 ;  /* 0x3fb8aa3b24167820 */ /* 0x000fe40000400000 */
[----:B------:R-:W-:Y:S02]  /*2970*/  FMUL R167, R167, 1.4426950216293334961 ;  /* 0x3fb8aa3ba7a77820 */ /* 0x000fe40000400000 */
[----:B------:R-:W-:Y:S02]  /*2980*/  FMUL R163, R163, 1.4426950216293334961 ;  /* 0x3fb8aa3ba3a37820 */ /* 0x000fe40000400000 */
[----:B------:R-:W-:Y:S02]  /*2990*/  FMUL R65, R65, 1.4426950216293334961 ;  /* 0x3fb8aa3b41417820 */ /* 0x000fe40000400000 */
[----:B------:R-:W-:-:S02]  /*29a0*/  FMUL R57, R57, 1.4426950216293334961 ;  /* 0x3fb8aa3b39397820 */ /* 0x000fc40000400000 */
[----:B------:R-:W-:Y:S01]  /*29b0*/  FMUL R25, R25, 1.4426950216293334961 ;  /* 0x3fb8aa3b19197820 */ /* 0x000fe20000400000 */
[----:B------:R-:W-:Y:S01]  /*29c0*/  MUFU.EX2 R22, R22 ;  /* 0x0000001600167308 */ /* 0x000fe20000000800 */
[----:B------:R-:W-:-:S07]  /*29d0*/  FADD R29, R29, -R32 ;  /* 0x800000201d1d7221 */ /* 0x000fce0000000000 */
[----:B------:R-:W3:Y:S01]  /*29e0*/  MUFU.EX2 R167, R167 ;  /* 0x000000a700a77308 */ /* 0x000ee20000000800 */
[----:B------:R-:W-:-:S07]  /*29f0*/  FADD R31, R31, -R40 ;  /* 0x800000281f1f7221 */ /* 0x000fce0000000000 */
[----:B------:R-:W-:Y:S01]  /*2a00*/  MUFU.EX2 R163, R163 ;  /* 0x000000a300a37308 */ /* 0x000fe20000000800 */
[----:B------:R-:W-:-:S07]  /*2a10*/  FMUL R29, R29, 1.4426950216293334961 ;  /* 0x3fb8aa3b1d1d7820 */ /* 0x000fce0000400000 */
[----:B------:R-:W4:Y:S01]  /*2a20*/  MUFU.EX2 R30, R30 ;  /* 0x0000001e001e7308 */ /* 0x000f220000000800 */
[----:B------:R-:W-:-:S07]  /*2a30*/  FADD R27, R27, -R32 ;  /* 0x800000201b1b7221 */ /* 0x000fce0000000000 */
[----:B------:R-:W5:Y:S01]  /*2a40*/  MUFU.EX2 R65, R65 ;  /* 0x0000004100417308 */ /* 0x000f620000000800 */
[----:B------:R-:W-:-:S07]  /*2a50*/  FADD R21, R21, -R32 ;  /* 0x8000002015157221 */ /* 0x000fce0000000000 */
[----:B------:R-:W-:Y:S08]  /*2a60*/  MUFU.EX2 R57, R57 ;  /* 0x0000003900397308 */ /* 0x000ff00000000800 */
[----:B------:R5:W-:Y:S08]  /*2a70*/  MUFU.EX2 R66, R25 ;  /* 0x0000001900427308 */ /* 0x000bf00000000800 */
[----:B------:R-:W0:Y:S01]  /*2a80*/  MUFU.EX2 R62, R62 ;  /* 0x0000003e003e7308 */ /* 0x000e220000000800 */
[----:B------:R-:W-:-:S02]  /*2a90*/  FADD R157, R157, -R32 ;  /* 0x800000209d9d7221 */ /* 0x000fc40000000000 */
[----:B------:R-:W-:Y:S02]  /*2aa0*/  FMUL R31, R31, 1.4426950216293334961 ;  /* 0x3fb8aa3b1f1f7820 */ /* 0x000fe40000400000 */
[----:B------:R-:W-:Y:S02]  /*2ab0*/  FADD R45, R45, -R32 ;  /* 0x800000202d2d7221 */ /* 0x000fe40000000000 */
[--C-:B------:R-:W-:Y:S01]  /*2ac0*/  FADD R73, R73, -R40.reuse ;  /* 0x8000002849497221 */ /* 0x100fe20000000000 */
[----:B------:R-:W-:Y:S01]  /*2ad0*/  MUFU.EX2 R52, R29 ;  /* 0x0000001d00347308 */ /* 0x000fe20000000800 */
[----:B------:R-:W-:Y:S02]  /*2ae0*/  FMUL R27, R27, 1.4426950216293334961 ;  /* 0x3fb8aa3b1b1b7820 */ /* 0x000fe40000400000 */
[----:B------:R-:W-:Y:S02]  /*2af0*/  FMUL R21, R21, 1.4426950216293334961 ;  /* 0x3fb8aa3b15157820 */ /* 0x000fe40000400000 */
[----:B------:R-:W-:Y:S01]  /*2b00*/  FADD R23, R23, -R40 ;  /* 0x8000002817177221 */ /* 0x000fe20000000000 */
[----:B---3--:R-:W-:Y:S01]  /*2b10*/  F2FP.BF16.PACK_AB R24, R167, R22 ;  /* 0x00000016a718723e */ /* 0x008fe200000010ff */
[--C-:B------:R-:W-:Y:S01]  /*2b20*/  FADD R153, R153, -R32.reuse ;  /* 0x8000002099997221 */ /* 0x100fe20000000000 */
[----:B------:R-:W3:Y:S01]  /*2b30*/  MUFU.EX2 R28, R28 ;  /* 0x0000001c001c7308 */ /* 0x000ee20000000800 */
[----:B------:R-:W-:-:S02]  /*2b40*/  FADD R141, R141, -R32 ;  /* 0x800000208d8d7221 */ /* 0x000fc40000000000 */
[----:B------:R-:W-:Y:S02]  /*2b50*/  FMUL R50, R157, 1.4426950216293334961 ;  /* 0x3fb8aa3b9d327820 */ /* 0x000fe40000400000 */
[----:B------:R-:W-:Y:S02]  /*2b60*/  FMUL R38, R45, 1.4426950216293334961 ;  /* 0x3fb8aa3b2d267820 */ /* 0x000fe40000400000 */
[----:B------:R-:W-:Y:S01]  /*2b70*/  FMUL R73, R73, 1.4426950216293334961 ;  /* 0x3fb8aa3b49497820 */ /* 0x000fe20000400000 */
[----:B------:R-:W1:Y:S01]  /*2b80*/  MUFU.EX2 R29, R31 ;  /* 0x0000001f001d7308 */ /* 0x000e620000000800 */
[----:B------:R-:W-:Y:S01]  /*2b90*/  FADD R77, R77, -R40 ;  /* 0x800000284d4d7221 */ /* 0x000fe20000000000 */
[----:B----4-:R-:W-:Y:S01]  /*2ba0*/  F2FP.BF16.PACK_AB R26, R30, R163 ;  /* 0x000000a31e1a723e */ /* 0x010fe200000010ff */
[----:B------:R-:W-:Y:S01]  /*2bb0*/  FMUL R45, R23, 1.4426950216293334961 ;  /* 0x3fb8aa3b172d7820 */ /* 0x000fe20000400000 */
[----:B-----5:R-:W-:Y:S01]  /*2bc0*/  F2FP.BF16.PACK_AB R25, R64, R65 ;  /* 0x000000414019723e */ /* 0x020fe200000010ff */
[----:B------:R-:W-:-:S02]  /*2bd0*/  FADD R78, R22, R167 ;  /* 0x000000a7164e7221 */ /* 0x000fc40000000000 */
[----:B0-----:R-:W-:Y:S01]  /*2be0*/  FMUL R20, R41, R4 ;  /* 0x0000000429147220 */ /* 0x001fe20000400000 */
[----:B------:R0:W-:Y:S01]  /*2bf0*/  MUFU.EX2 R58, R27 ;  /* 0x0000001b003a7308 */ /* 0x0001e20000000800 */
[C---:B------:R-:W-:Y:S02]  /*2c00*/  FMUL R22, R62.reuse, R6 ;  /* 0x000000063e167220 */ /* 0x040fe40000400000 */
[----:B------:R-:W-:Y:S02]  /*2c10*/  FMUL R23, R62, R7 ;  /* 0x000000073e177220 */ /* 0x000fe40000400000 */
[----:B------:R-:W-:-:S03]  /*2c20*/  FADD R4, R65, R64 ;  /* 0x0000004041047221 */ /* 0x000fc60000000000 */
[----:B------:R4:W-:Y:S01]  /*2c30*/  MUFU.EX2 R157, R21 ;  /* 0x00000015009d7308 */ /* 0x0009e20000000800 */
[----:B0-----:R-:W-:Y:S01]  /*2c40*/  F2FP.BF16.PACK_AB R27, R66, R57 ;  /* 0x00000039421b723e */ /* 0x001fe200000010ff */
[----:B------:R-:W-:Y:S02]  /*2c50*/  FMUL R44, R153, 1.4426950216293334961 ;  /* 0x3fb8aa3b992c7820 */ /* 0x000fe40000400000 */
[----:B------:R-:W-:Y:S02]  /*2c60*/  FMUL R141, R141, 1.4426950216293334961 ;  /* 0x3fb8aa3b8d8d7820 */ /* 0x000fe40000400000 */
[----:B------:R-:W-:Y:S02]  /*2c70*/  FMUL R77, R77, 1.4426950216293334961 ;  /* 0x3fb8aa3b4d4d7820 */ /* 0x000fe40000400000 */
[C---:B----4-:R-:W-:Y:S01]  /*2c80*/  FMUL R21, R41.reuse, R5 ;  /* 0x0000000529157220 */ /* 0x050fe20000400000 */
[----:B------:R-:W0:Y:S01]  /*2c90*/  MUFU.EX2 R139, R139 ;  /* 0x0000008b008b7308 */ /* 0x000e220000000800 */
[----:B------:R-:W-:-:S02]  /*2ca0*/  FMUL R8, R41, R8 ;  /* 0x0000000829087220 */ /* 0x000fc40000400000 */
[----:B------:R-:W-:Y:S02]  /*2cb0*/  FMUL R9, R41, R9 ;  /* 0x0000000929097220 */ /* 0x000fe40000400000 */
[----:B------:R-:W-:-:S03]  /*2cc0*/  FMUL R10, R62, R10 ;  /* 0x0000000a3e0a7220 */ /* 0x000fc60000400000 */
[----:B------:R-:W4:Y:S01]  /*2cd0*/  MUFU.EX2 R68, R73 ;  /* 0x0000004900447308 */ /* 0x000f220000000800 */
[----:B------:R-:W-:Y:S02]  /*2ce0*/  FMUL R11, R62, R11 ;  /* 0x0000000b3e0b7220 */ /* 0x000fe40000400000 */
[----:B------:R-:W-:Y:S02]  /*2cf0*/  FADD R163, R163, R78 ;  /* 0x0000004ea3a37221 */ /* 0x000fe40000000000 */
[----:B------:R-:W-:Y:S01]  /*2d00*/  FADD R57, R57, R4 ;  /* 0x0000000439397221 */ /* 0x000fe20000000000 */
[----:B-1----:R-:W-:Y:S01]  /*2d10*/  HMMA.16816.F32.BF16 R20, R24, R12, R20 ;  /* 0x0000000c1814723c */ /* 0x002fe20000041814 */
[----:B------:R-:W-:Y:S01]  /*2d20*/  FADD R163, R30, R163 ;  /* 0x000000a31ea37221 */ /* 0x000fe20000000000 */
[----:B------:R-:W-:Y:S01]  /*2d30*/  MUFU.EX2 R44, R44 ;  /* 0x0000002c002c7308 */ /* 0x000fe20000000800 */
[----:B------:R-:W-:Y:S02]  /*2d40*/  FADD R4, R66, R57 ;  /* 0x0000003942047221 */ /* 0x000fe40000000000 */
[----:B---3--:R-:W-:-:S05]  /*2d50*/  FADD R6, R28, R163 ;  /* 0x000000a31c067221 */ /* 0x008fca0000000000 */
[----:B------:R-:W1:Y:S01]  /*2d60*/  MUFU.EX2 R141, R141 ;  /* 0x0000008d008d7308 */ /* 0x000e620000000800 */
[----:B--2---:R-:W-:Y:S01]  /*2d70*/  HMMA.16816.F32.BF16 R24, R24, R16, R8 ;  /* 0x000000101818723c */ /* 0x004fe20000041808 */
[----:B------:R-:W-:Y:S01]  /*2d80*/  FADD R5, R29, R4 ;  /* 0x000000041d057221 */ /* 0x000fe20000000000 */
[----:B------:R-:W2:Y:S05]  /*2d90*/  LDSM.16.M88.4 R8, [R116] ;  /* 0x000000007408783b */ /* 0x000eaa0000000200 */
[----:B------:R-:W3:Y:S01]  /*2da0*/  MUFU.EX2 R77, R77 ;  /* 0x0000004d004d7308 */ /* 0x000ee20000000800 */
[----:B------:R-:W-:Y:S02]  /*2db0*/  FADD R181, R181, -R40 ;  /* 0x80000028b5b57221 */ /* 0x000fe40000000000 */
[----:B0-----:R-:W-:-:S02]  /*2dc0*/  FADD R13, R139, R6 ;  /* 0x000000068b0d7221 */ /* 0x001fc40000000000 */
[C---:B----4-:R-:W-:Y:S02]  /*2dd0*/  FADD R12, R68.reuse, R5 ;  /* 0x00000005440c7221 */ /* 0x050fe40000000000 */
[----:B------:R-:W0:Y:S01]  /*2de0*/  LDSM.16.M88.4 R4, [R116+0x800] ;  /* 0x000800007404783b */ /* 0x000e220000000200 */
[----:B------:R-:W-:Y:S01]  /*2df0*/  FMUL R181, R181, 1.4426950216293334961 ;  /* 0x3fb8aa3bb5b57820 */ /* 0x000fe20000400000 */
[----:B------:R-:W4:Y:S01]  /*2e00*/  MUFU.EX2 R46, R46 ;  /* 0x0000002e002e7308 */ /* 0x000f220000000800 */
[--C-:B------:R-:W-:Y:S02]  /*2e10*/  FADD R185, R185, -R40.reuse ;  /* 0x80000028b9b97221 */ /* 0x100fe40000000000 */
[--C-:B------:R-:W-:Y:S01]  /*2e20*/  FADD R187, R187, -R40.reuse ;  /* 0x80000028bbbb7221 */ /* 0x100fe20000000000 */
[----:B------:R-:W-:Y:S01]  /*2e30*/  F2FP.BF16.PACK_AB R28, R139, R28 ;  /* 0x0000001c8b1c723e */ /* 0x000fe200000010ff */
[----:B------:R-:W-:Y:S01]  /*2e40*/  FADD R193, R193, -R40 ;  /* 0x80000028c1c17221 */ /* 0x000fe20000000000 */
[----:B------:R-:W-:-:S02]  /*2e50*/  F2FP.BF16.PACK_AB R29, R68, R29 ;  /* 0x0000001d441d723e */ /* 0x000fc400000010ff */
[----:B-1----:R-:W-:Y:S02]  /*2e60*/  F2FP.BF16.PACK_AB R30, R141, R44 ;  /* 0x0000002c8d1e723e */ /* 0x002fe400000010ff */
[----:B---3--:R-:W-:Y:S01]  /*2e70*/  F2FP.BF16.PACK_AB R31, R70, R77 ;  /* 0x0000004d461f723e */ /* 0x008fe200000010ff */
[----:B------:R-:W-:Y:S01]  /*2e80*/  MUFU.EX2 R143, R143 ;  /* 0x0000008f008f7308 */ /* 0x000fe20000000800 */
[----:B------:R-:W-:Y:S02]  /*2e90*/  FMUL R185, R185, 1.4426950216293334961 ;  /* 0x3fb8aa3bb9b97820 */ /* 0x000fe40000400000 */
[----:B------:R-:W-:Y:S02]  /*2ea0*/  FMUL R187, R187, 1.4426950216293334961 ;  /* 0x3fb8aa3bbbbb7820 */ /* 0x000fe40000400000 */
[----:B------:R-:W-:-:S03]  /*2eb0*/  FMUL R193, R193, 1.4426950216293334961 ;  /* 0x3fb8aa3bc1c17820 */ /* 0x000fc60000400000 */
[----:B------:R-:W1:Y:S01]  /*2ec0*/  MUFU.EX2 R181, R181 ;  /* 0x000000b500b57308 */ /* 0x000e620000000800 */
[----:B------:R-:W-:Y:S01]  /*2ed0*/  FADD R16, R44, R13 ;  /* 0x0000000d2c107221 */ /* 0x000fe20000000000 */
[----:B------:R-:W-:Y:S01]  /*2ee0*/  HMMA.16816.F32.BF16 R20, R28, R14, R20 ;  /* 0x0000000e1c14723c */ /* 0x000fe20000041814 */
[----:B------:R-:W-:-:S05]  /*2ef0*/  FADD R159, R159, -R32 ;  /* 0x800000209f9f7221 */ /* 0x000fca0000000000 */
[----:B------:R-:W-:Y:S01]  /*2f00*/  MUFU.EX2 R48, R48 ;  /* 0x0000003000307308 */ /* 0x000fe20000000800 */
[----:B------:R-:W-:Y:S02]  /*2f10*/  FADD R191, R191, -R40 ;  /* 0x80000028bfbf7221 */ /* 0x000fe40000000000 */
[----:B------:R-:W-:-:S05]  /*2f20*/  FADD R77, R77, R12 ;  /* 0x0000000c4d4d7221 */ /* 0x000fca0000000000 */
[----:B------:R-:W3:Y:S01]  /*2f30*/  MUFU.EX2 R72, R185 ;  /* 0x000000b900487308 */ /* 0x000ee20000000800 */
[----:B------:R-:W-:Y:S02]  /*2f40*/  FADD R141, R141, R16 ;  /* 0x000000108d8d7221 */ /* 0x000fe40000000000 */
[----:B------:R-:W-:Y:S01]  /*2f50*/  HMMA.16816.F32.BF16 R16, R28, R18, R24 ;  /* 0x000000121c10723c */ /* 0x000fe20000041818 */
[----:B------:R-:W-:-:S04]  /*2f60*/  FMUL R153, R159, 1.4426950216293334961 ;  /* 0x3fb8aa3b9f997820 */ /* 0x000fc80000400000 */
[----:B------:R-:W5:Y:S01]  /*2f70*/  MUFU.EX2 R145, R145 ;  /* 0x0000009100917308 */ /* 0x000f620000000800 */
[----:B------:R-:W-:-:S07]  /*2f80*/  FMUL R191, R191, 1.4426950216293334961 ;  /* 0x3fb8aa3bbfbf7820 */ /* 0x000fce0000400000 */
[----:B------:R-:W-:Y:S01]  /*2f90*/  MUFU.EX2 R187, R187 ;  /* 0x000000bb00bb7308 */ /* 0x000fe20000000800 */
[----:B------:R-:W-:-:S07]  /*2fa0*/  FADD R70, R70, R77 ;  /* 0x0000004d46467221 */ /* 0x000fce0000000000 */
[----:B------:R-:W0:Y:S01]  /*2fb0*/  MUFU.EX2 R74, R193 ;  /* 0x000000c1004a7308 */ /* 0x000e220000000800 */
[----:B----4-:R-:W-:Y:S02]  /*2fc0*/  FADD R12, R46, R141 ;  /* 0x0000008d2e0c7221 */ /* 0x010fe40000000000 */
[----:B------:R-:W-:-:S05]  /*2fd0*/  FADD R189, R189, -R40 ;  /* 0x80000028bdbd7221 */ /* 0x000fca0000000000 */
[----:B------:R-:W4:Y:S01]  /*2fe0*/  MUFU.EX2 R50, R50 ;  /* 0x0000003200327308 */ /* 0x000f220000000800 */
[----:B-1----:R-:W-:Y:S02]  /*2ff0*/  FADD R13, R181, R70 ;  /* 0x00000046b50d7221 */ /* 0x002fe40000000000 */
[----:B------:R-:W-:Y:S02]  /*3000*/  FADD R15, R143, R12 ;  /* 0x0000000c8f0f7221 */ /* 0x000fe40000000000 */
[----:B------:R-:W-:-:S03]  /*3010*/  FMUL R189, R189, 1.4426950216293334961 ;  /* 0x3fb8aa3bbdbd7820 */ /* 0x000fc60000400000 */
[----:B------:R-:W1:Y:S01]  /*3020*/  MUFU.EX2 R153, R153 ;  /* 0x0000009900997308 */ /* 0x000e620000000800 */
[----:B---3--:R-:W-:Y:S02]  /*3030*/  FADD R24, R72, R13 ;  /* 0x0000000d48187221 */ /* 0x008fe40000000000 */
[----:B------:R-:W-:Y:S01]  /*3040*/  FADD R26, R48, R15 ;  /* 0x0000000f301a7221 */ /* 0x000fe20000000000 */
[----:B------:R-:W-:-:S04]  /*3050*/  F2FP.BF16.PACK_AB R12, R143, R46 ;  /* 0x0000002e8f0c723e */ /* 0x000fc800000010ff */
[----:B------:R-:W3:Y:S01]  /*3060*/  MUFU.EX2 R191, R191 ;  /* 0x000000bf00bf7308 */ /* 0x000ee20000000800 */
[----:B------:R-:W-:Y:S01]  /*3070*/  FADD R195, R195, -R40 ;  /* 0x80000028c3c37221 */ /* 0x000fe20000000000 */
[----:B------:R-:W-:Y:S01]  /*3080*/  F2FP.BF16.PACK_AB R13, R72, R181 ;  /* 0x000000b5480d723e */ /* 0x000fe200000010ff */
[----:B------:R-:W-:Y:S01]  /*3090*/  FADD R169, R169, -R32 ;  /* 0x80000020a9a97221 */ /* 0x000fe20000000000 */
[----:B-----5:R-:W-:Y:S02]  /*30a0*/  F2FP.BF16.PACK_AB R14, R145, R48 ;  /* 0x00000030910e723e */ /* 0x020fe400000010ff */
[----:B0-----:R-:W-:Y:S02]  /*30b0*/  F2FP.BF16.PACK_AB R15, R74, R187 ;  /* 0x000000bb4a0f723e */ /* 0x001fe400000010ff */
[----:B------:R-:W0:Y:S01]  /*30c0*/  MUFU.EX2 R76, R189 ;  /* 0x000000bd004c7308 */ /* 0x000e220000000800 */
[----:B------:R-:W-:Y:S02]  /*30d0*/  FADD R199, R199, -R40 ;  /* 0x80000028c7c77221 */ /* 0x000fe40000000000 */
[----:B------:R-:W-:-:S02]  /*30e0*/  FADD R25, R187, R24 ;  /* 0x00000018bb197221 */ /* 0x000fc40000000000 */
[----:B------:R-:W-:Y:S02]  /*30f0*/  FADD R145, R145, R26 ;  /* 0x0000001a91917221 */ /* 0x000fe40000000000 */
[----:B------:R-:W-:Y:S01]  /*3100*/  FMUL R195, R195, 1.4426950216293334961 ;  /* 0x3fb8aa3bc3c37820 */ /* 0x000fe20000400000 */
[----:B------:R-:W5:Y:S01]  /*3110*/  MUFU.EX2 R45, R45 ;  /* 0x0000002d002d7308 */ /* 0x000f620000000800 */
[----:B------:R-:W-:Y:S02]  /*3120*/  FMUL R56, R169, 1.4426950216293334961 ;  /* 0x3fb8aa3ba9387820 */ /* 0x000fe40000400000 */
[----:B------:R-:W-:Y:S02]  /*3130*/  FADD R165, R165, -R32 ;  /* 0x80000020a5a57221 */ /* 0x000fe40000000000 */
[----:B------:R-:W-:Y:S02]  /*3140*/  FMUL R199, R199, 1.4426950216293334961 ;  /* 0x3fb8aa3bc7c77820 */ /* 0x000fe40000400000 */
[----:B------:R-:W-:-:S02]  /*3150*/  FADD R74, R74, R25 ;  /* 0x000000194a4a7221 */ /* 0x000fc40000000000 */
[----:B----4-:R-:W-:Y:S01]  /*3160*/  FADD R28, R50, R145 ;  /* 0x00000091321c7221 */ /* 0x010fe20000000000 */
[C---:B--2---:R-:W-:Y:S01]  /*3170*/  HMMA.16816.F32.BF16 R24, R12.reuse, R8, R20 ;  /* 0x000000080c18723c */ /* 0x044fe20000041814 */
[----:B------:R-:W2:Y:S01]  /*3180*/  MUFU.EX2 R64, R195 ;  /* 0x000000c300407308 */ /* 0x000ea20000000800 */
[--C-:B------:R-:W-:Y:S02]  /*3190*/  FADD R201, R201, -R40.reuse ;  /* 0x80000028c9c97221 */ /* 0x100fe40000000000 */
[----:B------:R-:W-:Y:S02]  /*31a0*/  FMUL R159, R165, 1.4426950216293334961 ;  /* 0x3fb8aa3ba59f7820 */ /* 0x000fe40000400000 */
[----:B------:R-:W-:Y:S02]  /*31b0*/  FADD R197, R197, -R40 ;  /* 0x80000028c5c57221 */ /* 0x000fe40000000000 */
[----:B-1----:R-:W-:Y:S01]  /*31c0*/  FADD R9, R153, R28 ;  /* 0x0000001c99097221 */ /* 0x002fe20000000000 */
[----:B------:R-:W1:Y:S01]  /*31d0*/  MUFU.EX2 R56, R56 ;  /* 0x0000003800387308 */ /* 0x000e620000000800 */
[----:B------:R-:W-:Y:S01]  /*31e0*/  HMMA.16816.F32.BF16 R28, R12, R4, R16 ;  /* 0x000000040c1c723c */ /* 0x000fe20000041810 */
[----:B------:R-:W-:Y:S01]  /*31f0*/  FMUL R201, R201, 1.4426950216293334961 ;  /* 0x3fb8aa3bc9c97820 */ /* 0x000fe20000400000 */
[----:B------:R-:W4:Y:S01]  /*3200*/  LDSM.16.M88.4 R12, [R126+0x80] ;  /* 0x000080007e0c783b */ /* 0x000f220000000200 */
[----:B---3--:R-:W-:-:S02]  /*3210*/  FADD R21, R191, R74 ;  /* 0x0000004abf157221 */ /* 0x008fc40000000000 */
[----:B------:R-:W-:Y:S01]  /*3220*/  FMUL R197, R197, 1.4426950216293334961 ;  /* 0x3fb8aa3bc5c57820 */ /* 0x000fe20000400000 */
[----:B------:R-:W3:Y:S01]  /*3230*/  LDSM.16.M88.4 R16, [R126+0x880] ;  /* 0x000880007e10783b */ /* 0x000ee20000000200 */
[----:B------:R-:W1:Y:S01]  /*3240*/  MUFU.EX2 R199, R199 ;  /* 0x000000c700c77308 */ /* 0x000e620000000800 */
[--C-:B------:R-:W-:Y:S02]  /*3250*/  FADD R151, R151, -R40.reuse ;  /* 0x8000002897977221 */ /* 0x100fe40000000000 */
[----:B0-----:R-:W-:Y:S02]  /*3260*/  FADD R8, R76, R21 ;  /* 0x000000154c087221 */ /* 0x001fe40000000000 */
[----:B------:R-:W-:-:S03]  /*3270*/  FADD R55, R55, -R40 ;  /* 0x8000002837377221 */ /* 0x000fc60000000000 */
[----:B------:R-:W0:Y:S01]  /*3280*/  MUFU.EX2 R159, R159 ;  /* 0x0000009f009f7308 */ /* 0x000e220000000800 */
[----:B------:R-:W-:Y:S02]  /*3290*/  FADD R4, R52, R9 ;  /* 0x0000000934047221 */ /* 0x000fe40000000000 */
[----:B------:R-:W-:-:S05]  /*32a0*/  FMUL R151, R151, 1.4426950216293334961 ;  /* 0x3fb8aa3b97977820 */ /* 0x000fca0000400000 */
[----:B------:R-:W0:Y:S01]  /*32b0*/  MUFU.EX2 R66, R201 ;  /* 0x000000c900427308 */ /* 0x000e220000000800 */
[----:B-----5:R-:W-:Y:S02]  /*32c0*/  FADD R9, R45, R8 ;  /* 0x000000082d097221 */ /* 0x020fe40000000000 */
[----:B------:R-:W-:-:S05]  /*32d0*/  FMUL R55, R55, 1.4426950216293334961 ;  /* 0x3fb8aa3b37377820 */ /* 0x000fca0000400000 */
[----:B------:R-:W5:Y:S01]  /*32e0*/  MUFU.EX2 R60, R60 ;  /* 0x0000003c003c7308 */ /* 0x000f620000000800 */
[----:B------:R-:W-:Y:S01]  /*32f0*/  FADD R5, R155, R4 ;  /* 0x000000049b057221 */ /* 0x000fe20000000000 */
[----:B------:R-:W-:Y:S01]  /*3300*/  F2FP.BF16.PACK_AB R20, R153, R50 ;  /* 0x000000329914723e */ /* 0x000fe200000010ff */
[----:B------:R-:W-:Y:S01]  /*3310*/  FADD R137, R137, -R40 ;  /* 0x8000002889897221 */ /* 0x000fe20000000000 */
[----:B------:R-:W-:-:S04]  /*3320*/  F2FP.BF16.PACK_AB R21, R76, R191 ;  /* 0x000000bf4c15723e */ /* 0x000fc800000010ff */
[----:B------:R-:W0:Y:S01]  /*3330*/  MUFU.EX2 R197, R197 ;  /* 0x000000c500c57308 */ /* 0x000e220000000800 */
[----:B------:R-:W-:Y:S01]  /*3340*/  F2FP.BF16.PACK_AB R22, R155, R52 ;  /* 0x000000349b16723e */ /* 0x000fe200000010ff */
[C---:B--2---:R-:W-:Y:S01]  /*3350*/  FADD R4, R64.reuse, R9 ;  /* 0x0000000940047221 */ /* 0x044fe20000000000 */
[----:B------:R-:W-:Y:S01]  /*3360*/  F2FP.BF16.PACK_AB R23, R64, R45 ;  /* 0x0000002d4017723e */ /* 0x000fe200000010ff */
[----:B------:R-:W-:-:S04]  /*3370*/  FADD R59, R59, -R40 ;  /* 0x800000283b3b7221 */ /* 0x000fc80000000000 */
[----:B------:R-:W2:Y:S01]  /*3380*/  MUFU.EX2 R44, R151 ;  /* 0x00000097002c7308 */ /* 0x000ea20000000800 */
[----:B-1----:R-:W-:Y:S02]  /*3390*/  FADD R8, R56, R5 ;  /* 0x0000000538087221 */ /* 0x002fe40000000000 */
[----:B------:R-:W-:Y:S02]  /*33a0*/  FMUL R137, R137, 1.4426950216293334961 ;  /* 0x3fb8aa3b89897820 */ /* 0x000fe40000400000 */
[----:B------:R-:W-:-:S03]  /*33b0*/  FADD R9, R199, R4 ;  /* 0x00000004c7097221 */ /* 0x000fc60000000000 */
[----:B------:R-:W1:Y:S01]  /*33c0*/  MUFU.EX2 R55, R55 ;  /* 0x0000003700377308 */ /* 0x000e620000000800 */
[----:B------:R-:W-:Y:S01]  /*33d0*/  FMUL R59, R59, 1.4426950216293334961 ;  /* 0x3fb8aa3b3b3b7820 */ /* 0x000fe20000400000 */
[C---:B------:R-:W-:Y:S01]  /*33e0*/  HMMA.16816.F32.BF16 R24, R20.reuse, R10, R24 ;  /* 0x0000000a1418723c */ /* 0x040fe20000041818 */
[----:B0-----:R-:W-:Y:S02]  /*33f0*/  FADD R5, R159, R8 ;  /* 0x000000089f057221 */ /* 0x001fe40000000000 */
[--C-:B------:R-:W-:Y:S02]  /*3400*/  FADD R47, R47, -R40.reuse ;  /* 0x800000282f2f7221 */ /* 0x100fe40000000000 */
[----:B------:R-:W-:Y:S01]  /*3410*/  FADD R4, R66, R9 ;  /* 0x0000000942047221 */ /* 0x000fe20000000000 */
[----:B------:R-:W0:Y:S01]  /*3420*/  MUFU.EX2 R46, R137 ;  /* 0x00000089002e7308 */ /* 0x000e220000000800 */
[----:B------:R-:W-:Y:S01]  /*3430*/  FADD R147, R147, -R40 ;  /* 0x8000002893937221 */ /* 0x000fe20000000000 */
[----:B------:R-:W-:Y:S01]  /*3440*/  HMMA.16816.F32.BF16 R28, R20, R6, R28 ;  /* 0x00000006141c723c */ /* 0x000fe2000004181c */
[----:B-----5:R-:W-:-:S02]  /*3450*/  FADD R10, R60, R5 ;  /* 0x000000053c0a7221 */ /* 0x020fc40000000000 */
[----:B------:R-:W-:Y:S02]  /*3460*/  FMUL R47, R47, 1.4426950216293334961 ;  /* 0x3fb8aa3b2f2f7820 */ /* 0x000fe40000400000 */
[----:B------:R-:W-:Y:S01]  /*3470*/  FADD R11, R197, R4 ;  /* 0x00000004c50b7221 */ /* 0x000fe20000000000 */
[----:B------:R-:W5:Y:S01]  /*3480*/  MUFU.EX2 R54, R54 ;  /* 0x0000003600367308 */ /* 0x000f620000000800 */
[----:B------:R-:W-:Y:S02]  /*3490*/  FADD R37, R37, -R32 ;  /* 0x8000002025257221 */ /* 0x000fe40000000000 */
[----:B------:R-:W-:Y:S02]  /*34a0*/  FMUL R147, R147, 1.4426950216293334961 ;  /* 0x3fb8aa3b93937820 */ /* 0x000fe40000400000 */
[----:B------:R-:W-:-:S03]  /*34b0*/  FADD R5, R161, R10 ;  /* 0x0000000aa1057221 */ /* 0x000fc60000000000 */
[----:B------:R-:W0:Y:S01]  /*34c0*/  MUFU.EX2 R59, R59 ;  /* 0x0000003b003b7308 */ /* 0x000e220000000800 */
[----:B------:R-:W-:Y:S02]  /*34d0*/  FADD R149, R149, -R40 ;  /* 0x8000002895957221 */ /* 0x000fe40000000000 */
[----:B--2---:R-:W-:Y:S02]  /*34e0*/  FADD R4, R44, R11 ;  /* 0x0000000b2c047221 */ /* 0x004fe40000000000 */
[----:B------:R-:W-:-:S03]  /*34f0*/  FMUL R34, R37, 1.4426950216293334961 ;  /* 0x3fb8aa3b25227820 */ /* 0x000fc60000400000 */
[----:B------:R-:W2:Y:S01]  /*3500*/  MUFU.EX2 R48, R47 ;  /* 0x0000002f00307308 */ /* 0x000ea20000000800 */
[----:B------:R-:W-:Y:S02]  /*3510*/  FADD R53, R53, -R32 ;  /* 0x8000002035357221 */ /* 0x000fe40000000000 */
[----:B------:R-:W-:Y:S02]  /*3520*/  FADD R79, R79, -R40 ;  /* 0x800000284f4f7221 */ /* 0x000fe40000000000 */
[----:B------:R-:W-:Y:S02]  /*3530*/  FADD R6, R58, R5 ;  /* 0x000000053a067221 */ /* 0x000fe40000000000 */
[----:B------:R-:W-:Y:S01]  /*3540*/  FMUL R149, R149, 1.4426950216293334961 ;  /* 0x3fb8aa3b95957820 */ /* 0x000fe20000400000 */
[----:B------:R-:W2:Y:S01]  /*3550*/  MUFU.EX2 R147, R147 ;  /* 0x0000009300937308 */ /* 0x000ea20000000800 */
[----:B-1----:R-:W-:Y:S02]  /*3560*/  FADD R5, R55, R4 ;  /* 0x0000000437057221 */ /* 0x002fe40000000000 */
[----:B------:R-:W-:-:S02]  /*3570*/  FMUL R35, R53, 1.4426950216293334961 ;  /* 0x3fb8aa3b35237820 */ /* 0x000fc40000400000 */
[----:B------:R-:W-:Y:S02]  /*3580*/  FADD R61, R61, -R32 ;  /* 0x800000203d3d7221 */ /* 0x000fe40000000000 */
[----:B------:R-:W-:Y:S01]  /*3590*/  FMUL R79, R79, 1.4426950216293334961 ;  /* 0x3fb8aa3b4f4f7820 */ /* 0x000fe20000400000 */
[----:B------:R-:W1:Y:S01]  /*35a0*/  MUFU.EX2 R34, R34 ;  /* 0x0000002200227308 */ /* 0x000e620000000800 */
[----:B------:R-:W-:Y:S01]  /*35b0*/  FADD R7, R157, R6 ;  /* 0x000000069d077221 */ /* 0x000fe20000000000 */
[----:B------:R-:W-:Y:S01]  /*35c0*/  F2FP.BF16.PACK_AB R8, R159, R56 ;  /* 0x000000389f08723e */ /* 0x000fe200000010ff */
[----:B------:R-:W-:Y:S01]  /*35d0*/  FADD R75, R75, -R40 ;  /* 0x800000284b4b7221 */ /* 0x000fe20000000000 */
[----:B------:R-:W-:Y:S01]  /*35e0*/  F2FP.BF16.PACK_AB R9, R66, R199 ;  /* 0x000000c74209723e */ /* 0x000fe200000010ff */
[----:B0-----:R-:W-:Y:S01]  /*35f0*/  FADD R6, R46, R5 ;  /* 0x000000052e067221 */ /* 0x001fe20000000000 */
[----:B------:R-:W-:Y:S02]  /*3600*/  F2FP.BF16.PACK_AB R10, R161, R60 ;  /* 0x0000003ca10a723e */ /* 0x000fe400000010ff */
[----:B------:R-:W0:Y:S01]  /*3610*/  MUFU.EX2 R50, R149 ;  /* 0x0000009500327308 */ /* 0x000e220000000800 */
[----:B------:R-:W-:Y:S01]  /*3620*/  F2FP.BF16.PACK_AB R11, R44, R197 ;  /* 0x000000c52c0b723e */ /* 0x000fe200000010ff */
[----:B------:R-:W-:-:S02]  /*3630*/  FMUL R36, R61, 1.4426950216293334961 ;  /* 0x3fb8aa3b3d247820 */ /* 0x000fc40000400000 */
[----:B------:R-:W-:Y:S02]  /*3640*/  FADD R69, R69, -R32 ;  /* 0x8000002045457221 */ /* 0x000fe40000000000 */
[----:B------:R-:W-:Y:S02]  /*3650*/  FADD R63, R63, -R40 ;  /* 0x800000283f3f7221 */ /* 0x000fe40000000000 */
[----:B-----5:R-:W-:Y:S01]  /*3660*/  FADD R20, R54, R7 ;  /* 0x0000000736147221 */ /* 0x020fe20000000000 */
[----:B------:R-:W5:Y:S01]  /*3670*/  MUFU.EX2 R35, R35 ;  /* 0x0000002300237308 */ /* 0x000f620000000800 */
[----:B------:R-:W-:Y:S02]  /*3680*/  FMUL R75, R75, 1.4426950216293334961 ;  /* 0x3fb8aa3b4b4b7820 */ /* 0x000fe40000400000 */
[----:B------:R-:W-:Y:S01]  /*3690*/  FADD R7, R59, R6 ;  /* 0x000000063b077221 */ /* 0x000fe20000000000 */
[----:B----4-:R-:W-:Y:S01]  /*36a0*/  HMMA.16816.F32.BF16 R24, R8, R12, R24 ;  /* 0x0000000c0818723c */ /* 0x010fe20000041818 */
[----:B------:R-:W-:-:S03]  /*36b0*/  FMUL R37, R69, 1.4426950216293334961 ;  /* 0x3fb8aa3b45257820 */ /* 0x000fc60000400000 */
[----:B------:R-:W4:Y:S01]  /*36c0*/  MUFU.EX2 R79, R79 ;  /* 0x0000004f004f7308 */ /* 0x000f220000000800 */
[----:B------:R-:W-:Y:S02]  /*36d0*/  FMUL R63, R63, 1.4426950216293334961 ;  /* 0x3fb8aa3b3f3f7820 */ /* 0x000fe40000400000 */
[----:B------:R-:W-:Y:S02]  /*36e0*/  FADD R67, R67, -R40 ;  /* 0x8000002843437221 */ /* 0x000fe40000000000 */
[----:B------:R-:W-:Y:S02]  /*36f0*/  FADD R20, R71, R20 ;  /* 0x0000001447147221 */ /* 0x000fe40000000000 */
[----:B--2---:R-:W-:Y:S01]  /*3700*/  FADD R22, R48, R7 ;  /* 0x0000000730167221 */ /* 0x004fe20000000000 */
[----:B------:R-:W2:Y:S01]  /*3710*/  MUFU.EX2 R36, R36 ;  /* 0x0000002400247308 */ /* 0x000ea20000000800 */
[----:B------:R-:W-:Y:S01]  /*3720*/  FADD R49, R49, -R32 ;  /* 0x8000002031317221 */ /* 0x000fe20000000000 */
[----:B---3--:R-:W-:Y:S01]  /*3730*/  HMMA.16816.F32.BF16 R28, R8, R16, R28 ;  /* 0x00000010081c723c */ /* 0x008fe2000004181c */
[----:B------:R-:W-:-:S05]  /*3740*/  FADD R51, R51, -R40 ;  /* 0x8000002833337221 */ /* 0x000fca0000000000 */
[----:B------:R-:W3:Y:S01]  /*3750*/  MUFU.EX2 R44, R75 ;  /* 0x0000004b002c7308 */ /* 0x000ee20000000800 */
[----:B------:R-:W-:Y:S02]  /*3760*/  FMUL R67, R67, 1.4426950216293334961 ;  /* 0x3fb8aa3b43437820 */ /* 0x000fe40000400000 */
[----:B------:R-:W-:Y:S02]  /*3770*/  FADD R9, R33, R20 ;  /* 0x0000001421097221 */ /* 0x000fe40000000000 */
[----:B------:R-:W-:-:S03]  /*3780*/  FADD R11, R147, R22 ;  /* 0x00000016930b7221 */ /* 0x000fc60000000000 */
[----:B------:R-:W0:Y:S01]  /*3790*/  MUFU.EX2 R37, R37 ;  /* 0x0000002500257308 */ /* 0x000e220000000800 */
[----:B------:R-:W-:Y:S02]  /*37a0*/  FMUL R39, R49, 1.4426950216293334961 ;  /* 0x3fb8aa3b31277820 */ /* 0x000fe40000400000 */
[----:B------:R-:W-:-:S05]  /*37b0*/  FADD R43, R43, -R40 ;  /* 0x800000282b2b7221 */ /* 0x000fca0000000000 */
[----:B------:R-:W2:Y:S01]  /*37c0*/  MUFU.EX2 R63, R63 ;  /* 0x0000003f003f7308 */ /* 0x000ea20000000800 */
[----:B------:R-:W-:-:S07]  /*37d0*/  FMUL R51, R51, 1.4426950216293334961 ;  /* 0x3fb8aa3b33337820 */ /* 0x000fce0000400000 */
[----:B------:R-:W2:Y:S01]  /*37e0*/  MUFU.EX2 R38, R38 ;  /* 0x0000002600267308 */ /* 0x000ea20000000800 */
[----:B-1----:R-:W-:Y:S01]  /*37f0*/  FADD R8, R34, R9 ;  /* 0x0000000922087221 */ /* 0x002fe20000000000 */
[----:B------:R-:W-:Y:S01]  /*3800*/  F2FP.BF16.PACK_AB R5, R46, R55 ;  /* 0x000000372e05723e */ /* 0x000fe200000010ff */
[----:B0-----:R-:W-:Y:S01]  /*3810*/  FADD R10, R50, R11 ;  /* 0x0000000b320a7221 */ /* 0x001fe20000000000 */
[----:B------:R-:W-:-:S04]  /*3820*/  F2FP.BF16.PACK_AB R7, R48, R59 ;  /* 0x0000003b3007723e */ /* 0x000fc800000010ff */
[----:B------:R-:W0:Y:S01]  /*3830*/  MUFU.EX2 R12, R67 ;  /* 0x00000043000c7308 */ /* 0x000e220000000800 */
[----:B------:R-:W-:Y:S01]  /*3840*/  FMUL R43, R43, 1.4426950216293334961 ;  /* 0x3fb8aa3b2b2b7820 */ /* 0x000fe20000400000 */
[----:B------:R-:W-:Y:S01]  /*3850*/  F2FP.BF16.PACK_AB R4, R157, R58 ;  /* 0x0000003a9d04723e */ /* 0x000fe200000010ff */
[----:B-----5:R-:W-:Y:S01]  /*3860*/  FADD R13, R35, R8 ;  /* 0x00000008230d7221 */ /* 0x020fe20000000000 */
[----:B------:R-:W-:Y:S01]  /*3870*/  F2FP.BF16.PACK_AB R6, R71, R54 ;  /* 0x000000364706723e */ /* 0x000fe200000010ff */
[----:B----4-:R-:W-:Y:S01]  /*3880*/  FADD R17, R79, R10 ;  /* 0x0000000a4f117221 */ /* 0x010fe20000000000 */
[----:B------:R-:W1:Y:S02]  /*3890*/  LDSM.16.M88.4 R20, [R116+0x80] ;  /* 0x000080007414783b */ /* 0x000e640000000200 */
[----:B------:R-:W4:Y:S01]  /*38a0*/  MUFU.EX2 R39, R39 ;  /* 0x0000002700277308 */ /* 0x000f220000000800 */
[----:B--2---:R-:W-:Y:S01]  /*38b0*/  FADD R46, R36, R13 ;  /* 0x0000000d242e7221 */ /* 0x004fe20000000000 */
[----:B------:R-:W-:Y:S01]  /*38c0*/  LDSM.16.M88.4 R8, [R116+0x880] ;  /* 0x000880007408783b */ /* 0x000fe20000000200 */
[----:B---3--:R-:W-:-:S05]  /*38d0*/  FADD R48, R44, R17 ;  /* 0x000000112c307221 */ /* 0x008fca0000000000 */
[----:B------:R-:W2:Y:S01]  /*38e0*/  MUFU.EX2 R51, R51 ;  /* 0x0000003300337308 */ /* 0x000ea20000000800 */
[----:B------:R-:W-:Y:S02]  /*38f0*/  FADD R13, R37, R46 ;  /* 0x0000002e250d7221 */ /* 0x000fe40000000000 */
[----:B------:R-:W-:-:S05]  /*3900*/  FADD R17, R63, R48 ;  /* 0x000000303f117221 */ /* 0x000fca0000000000 */
[----:B------:R-:W3:Y:S01]  /*3910*/  MUFU.EX2 R42, R42 ;  /* 0x0000002a002a7308 */ /* 0x000ee20000000800 */
[----:B------:R-:W-:Y:S07]  /*3920*/  HMMA.16816.F32.BF16 R24, R4, R14, R24 ;  /* 0x0000000e0418723c */ /* 0x000fee0000041818 */
[----:B------:R-:W5:Y:S01]  /*3930*/  MUFU.EX2 R16, R43 ;  /* 0x0000002b00107308 */ /* 0x000f620000000800 */
[----:B------:R-:W-:Y:S02]  /*3940*/  FADD R14, R38, R13 ;  /* 0x0000000d260e7221 */ /* 0x000fe40000000000 */
[----:B0-----:R-:W-:-:S02]  /*3950*/  FADD R46, R12, R17 ;  /* 0x000000110c2e7221 */ /* 0x001fc40000000000 */
[----:B----4-:R-:W-:Y:S02]  /*3960*/  FADD R13, R39, R14 ;  /* 0x0000000e270d7221 */ /* 0x010fe40000000000 */
[----:B--2---:R-:W-:Y:S02]  /*3970*/  FADD R15, R51, R46 ;  /* 0x0000002e330f7221 */ /* 0x004fe40000000000 */
[----:B---3--:R-:W-:Y:S01]  /*3980*/  FADD R13, R42, R13 ;  /* 0x0000000d2a0d7221 */ /* 0x008fe20000000000 */
[----:B------:R-:W-:Y:S01]  /*3990*/  HMMA.16816.F32.BF16 R28, R4, R18, R28 ;  /* 0x00000012041c723c */ /* 0x000fe2000004181c */
[----:B-----5:R-:W-:-:S03]  /*39a0*/  FADD R15, R16, R15 ;  /* 0x0000000f100f7221 */ /* 0x020fc60000000000 */
[----:B------:R-:W0:Y:S04]  /*39b0*/  SHFL.BFLY PT, R14, R13, 0x2, 0x1f ;  /* 0x0c401f000d0e7f89 */ /* 0x000e2800000e0000 */
[----:B------:R-:W2:Y:S01]  /*39c0*/  SHFL.BFLY PT, R18, R15, 0x2, 0x1f ;  /* 0x0c401f000f127f89 */ /* 0x000ea200000e0000 */
[----:B------:R-:W-:Y:S02]  /*39d0*/  F2FP.BF16.PACK_AB R4, R34, R33 ;  /* 0x000000212204723e */ /* 0x000fe400000010ff */
[----:B------:R-:W-:Y:S02]  /*39e0*/  F2FP.BF16.PACK_AB R5, R50, R147 ;  /* 0x000000933205723e */ /* 0x000fe400000010ff */
[----:B------:R-:W-:Y:S02]  /*39f0*/  F2FP.BF16.PACK_AB R6, R36, R35 ;  /* 0x000000232406723e */ /* 0x000fe400000010ff */
[----:B------:R-:W-:Y:S01]  /*3a00*/  F2FP.BF16.PACK_AB R7, R44, R79 ;  /* 0x0000004f2c07723e */ /* 0x000fe200000010ff */
[----:B------:R-:W-:-:S06]  /*3a10*/  UIADD3 UR4, UR4, 0x80, URZ ;  /* 0x0000008004047890 */ /* 0x000fcc000fffe03f */
[----:B-1----:R-:W-:Y:S01]  /*3a20*/  HMMA.16816.F32.BF16 R24, R4, R20, R24 ;  /* 0x000000140418723c */ /* 0x002fe20000041818 */
[----:B0-----:R-:W-:Y:S02]  /*3a30*/  FADD R14, R13, R14 ;  /* 0x0000000e0d0e7221 */ /* 0x001fe40000000000 */
[----:B--2---:R-:W-:-:S03]  /*3a40*/  FADD R18, R15, R18 ;  /* 0x000000120f127221 */ /* 0x004fc60000000000 */
[----:B------:R-:W0:Y:S02]  /*3a50*/  SHFL.BFLY PT, R17, R14, 0x1, 0x1f ;  /* 0x0c201f000e117f89 */ /* 0x000e2400000e0000 */
[----:B------:R-:W-:Y:S02]  /*3a60*/  HMMA.16816.F32.BF16 R28, R4, R8, R28 ;  /* 0x00000008041c723c */ /* 0x000fe4000004181c */
[----:B------:R-:W1:Y:S01]  /*3a70*/  SHFL.BFLY PT, R13, R18, 0x1, 0x1f ;  /* 0x0c201f00120d7f89 */ /* 0x000e6200000e0000 */
[----:B------:R-:W-:Y:S02]  /*3a80*/  ISETP.LE.AND P0, PT, R117, UR4, PT ;  /* 0x0000000475007c0c */ /* 0x000fe4000bf03270 */
[----:B------:R-:W-:Y:S02]  /*3a90*/  F2FP.BF16.PACK_AB R48, R38, R37 ;  /* 0x000000252630723e */ /* 0x000fe400000010ff */
[----:B------:R-:W-:Y:S02]  /*3aa0*/  F2FP.BF16.PACK_AB R49, R12, R63 ;  /* 0x0000003f0c31723e */ /* 0x000fe400000010ff */
[----:B------:R-:W-:-:S02]  /*3ab0*/  F2FP.BF16.PACK_AB R50, R42, R39 ;  /* 0x000000272a32723e */ /* 0x000fc400000010ff */
[----:B------:R-:W-:Y:S01]  /*3ac0*/  F2FP.BF16.PACK_AB R51, R16, R51 ;  /* 0x000000331033723e */ /* 0x000fe200000010ff */
[----:B------:R-:W-:Y:S02]  /*3ad0*/  IMAD.MOV.U32 R12, RZ, RZ, 0x80 ;  /* 0x00000080ff0c7424 */ /* 0x000fe400078e00ff */
[----:B------:R-:W-:-:S04]  /*3ae0*/  IMAD.MOV.U32 R135, RZ, RZ, R32 ;  /* 0x000000ffff877224 */ /* 0x000fc800078e0020 */
[----:B------:R-:W-:Y:S01]  /*3af0*/  HMMA.16816.F32.BF16 R4, R48, R22, R24 ;  /* 0x000000163004723c */ /* 0x000fe20000041818 */
[----:B0-----:R-:W-:Y:S02]  /*3b00*/  FADD R17, R14, R17 ;  /* 0x000000110e117221 */ /* 0x001fe40000000000 */
[----:B-1----:R-:W-:-:S05]  /*3b10*/  FADD R13, R18, R13 ;  /* 0x0000000d120d7221 */ /* 0x002fca0000000000 */
[----:B------:R-:W-:Y:S01]  /*3b20*/  HMMA.16816.F32.BF16 R8, R48, R10, R28 ;  /* 0x0000000a3008723c */ /* 0x000fe2000004181c */
[C---:B------:R-:W-:Y:S02]  /*3b30*/  IMAD R115, R12.reuse, c[0x0][0x1b4], R115 ;  /* 0x00006d000c737a24 */ /* 0x040fe400078e0273 */
[----:B------:R-:W-:Y:S02]  /*3b40*/  IMAD R127, R12, c[0x0][0x1a4], R127 ;  /* 0x000069000c7f7a24 */ /* 0x000fe400078e027f */
[----:B------:R-:W-:Y:S02]  /*3b50*/  FFMA R118, R41, R118, R17 ;  /* 0x0000007629767223 */ /* 0x000fe40000000011 */
[----:B------:R-:W-:Y:S02]  /*3b60*/  FFMA R133, R62, R133, R13 ;  /* 0x000000853e857223 */ /* 0x000fe4000000000d */
[----:B------:R-:W-:Y:S01]  /*3b70*/  IMAD.MOV.U32 R134, RZ, RZ, R40 ;  /* 0x000000ffff867224 */ /* 0x000fe200078e0028 */
[----:B------:R-:W-:Y:S01]  /*3b80*/  @P0 CALL.REL.NOINC `(.L_x_0) ;  /* 0x0000001000000944 */ /* 0x000fe20003c00000 */
[----:B------:R-:W-:Y:S05]  /*3b90*/  BRA `(.L_x_1) ;  /* 0xffffcf4000007947 */ /* 0x000fea000383ffff */
.L_x_0:
[----:B------:R-:W-:-:S04]  /*3ba0*/  NOP ;  /* 0x0000000000007918 */ /* 0x000fc80000000000 */
[----:B------:R-:W-:-:S08]  /*3bb0*/  NOP ;  /* 0x0000000000007918 */ /* 0x000fd00000000000 */
[----:B------:R-:W-:Y:S01]  /*3bc0*/  SHF.R.S32.HI R2, RZ, 0x3, R0 ;  /* 0x00000003ff027819 */ /* 0x000fe20000011400 */
[----:B------:R-:W-:Y:S01]  /*3bd0*/  IMAD.MOV.U32 R13, RZ, RZ, R8 ;  /* 0x000000ffff0d7224 */ /* 0x000fe200078e0008 */
[----:B------:R-:W-:Y:S01]  /*3be0*/  SHF.R.U32.HI R3, RZ, 0x1, R120 ;  /* 0x00000001ff037819 */ /* 0x000fe20000011678 */
[----:B------:R-:W-:Y:S01]  /*3bf0*/  IMAD.MOV.U32 R23, RZ, RZ, R4 ;  /* 0x000000ffff177224 */ /* 0x000fe200078e0004 */
[----:B------:R-:W-:Y:S01]  /*3c00*/  SGXT R2, R2, 0x1 ;  /* 0x000000010202781a */ /* 0x000fe20000000200 */
[----:B------:R-:W-:Y:S01]  /*3c10*/  IMAD R4, R111, c[0x0][0x1c4], RZ ;  /* 0x000071006f047a24 */ /* 0x000fe200078e02ff */
[----:B------:R-:W-:Y:S01]  /*3c20*/  FSETP.GT.AND P2, PT, |R118|, 8.50705917302346158658e+37, PT ;  /* 0x7e8000007600780b */ /* 0x000fe20003f44200 */
[----:B------:R-:W-:Y:S01]  /*3c30*/  IMAD.MOV.U32 R21, RZ, RZ, R5 ;  /* 0x000000ffff157224 */ /* 0x000fe200078e0005 */
[----:B------:R-:W-:Y:S01]  /*3c40*/  LOP3.LUT R8, R3, 0x240, R2, 0x78, !PT ;  /* 0x0000024003087812 */ /* 0x000fe200078e7802 */
[----:B------:R-:W-:Y:S01]  /*3c50*/  IMAD R2, R110, c[0x0][0x1c0], RZ ;  /* 0x000070006e027a24 */ /* 0x000fe200078e02ff */
[----:B------:R-:W-:Y:S01]  /*3c60*/  FSETP.GEU.AND P6, PT, |R118|, 1.175494350822287508e-38, PT ;  /* 0x008000007600780b */ /* 0x000fe20003fce200 */
[----:B------:R-:W-:Y:S01]  /*3c70*/  IMAD.SHL.U32 R5, R0, 0x4, RZ ;  /* 0x0000000400057824 */ /* 0x000fe200078e00ff */
[----:B------:R-:W-:Y:S01]  /*3c80*/  FSETP.GEU.AND P4, PT, R118, 1.175494350822287508e-38, PT ;  /* 0x008000007600780b */ /* 0x000fe20003f8e000 */
[----:B------:R-:W-:Y:S01]  /*3c90*/  IMAD.MOV.U32 R20, RZ, RZ, R6 ;  /* 0x000000ffff147224 */ /* 0x000fe200078e0006 */
[----:B------:R-:W-:Y:S01]  /*3ca0*/  FSETP.GEU.AND P5, PT, |R133|, 1.175494350822287508e-38, PT ;  /* 0x008000008500780b */ /* 0x000fe20003fae200 */
[----:B------:R-:W-:Y:S01]  /*3cb0*/  IMAD.SHL.U32 R3, R2, 0x2, RZ ;  /* 0x0000000202037824 */ /* 0x000fe200078e00ff */
[----:B------:R-:W-:Y:S01]  /*3cc0*/  BAR.SYNC.DEFER_BLOCKING 0x0 ;  /* 0x0000000000007b1d */ /* 0x000fe20000010000 */
[----:B------:R-:W-:Y:S01]  /*3cd0*/  IMAD.SHL.U32 R6, R4, 0x2, RZ ;  /* 0x0000000204067824 */ /* 0x000fe200078e00ff */
[----:B------:R-:W-:Y:S01]  /*3ce0*/  ISETP.NE.U32.AND P0, PT, R113, RZ, PT ;  /* 0x000000ff7100720c */ /* 0x000fe20003f05070 */
[----:B------:R-:W-:Y:S01]  /*3cf0*/  IMAD.MOV.U32 R12, RZ, RZ, R10 ;  /* 0x000000ffff0c7224 */ /* 0x000fe200078e000a */
[----:B------:R-:W-:Y:S01]  /*3d00*/  LOP3.LUT R10, R5, 0xc0, RZ, 0xc0, !PT ;  /* 0x000000c0050a7812 */ /* 0x000fe200078ec0ff */
[----:B------:R-:W-:Y:S01]  /*3d10*/  IMAD.HI R2, R2, 0x2, RZ ;  /* 0x0000000202027827 */ /* 0x000fe200078e02ff */
[----:B------:R-:W-:-:S02]  /*3d20*/  IADD3 R22, P1, P3, R6, c[0x0][0x178], R3 ;  /* 0x00005e0006167a10 */ /* 0x000fc40007b3e003 */
[----:B------:R-:W-:Y:S01]  /*3d30*/  SHF.R.S32.HI R6, RZ, 0x4, R0 ;  /* 0x00000004ff067819 */ /* 0x000fe20000011400 */
[----:B------:R-:W-:-:S04]  /*3d40*/  IMAD.HI R5, R4, 0x2, RZ ;  /* 0x0000000204057827 */ /* 0x000fc800078e02ff */
[----:B------:R-:W-:Y:S01]  /*3d50*/  IMAD.MOV.U32 R18, RZ, RZ, R7 ;  /* 0x000000ffff127224 */ /* 0x000fe200078e0007 */
[----:B------:R-:W-:Y:S01]  /*3d60*/  IADD3.X R24, R5, c[0x0][0x17c], R2, P1, P3 ;  /* 0x00005f0005187a10 */ /* 0x000fe20000fe6402 */
[----:B------:R-:W-:Y:S01]  /*3d70*/  IMAD.SHL.U32 R3, R0, 0x40, RZ ;  /* 0x0000004000037824 */ /* 0x000fe200078e00ff */
[----:B------:R-:W-:Y:S01]  /*3d80*/  SHF.R.S32.HI R5, RZ, 0x5, R0 ;  /* 0x00000005ff057819 */ /* 0x000fe20000011400 */
[----:B------:R-:W-:Y:S01]  /*3d90*/  FMUL R2, R118, 8388608 ;  /* 0x4b00000076027820 */ /* 0x000fe20000400000 */
[----:B------:R-:W-:Y:S01]  /*3da0*/  FSETP.GT.AND P3, PT, |R133|, 8.50705917302346158658e+37, PT ;  /* 0x7e8000008500780b */ /* 0x000fe20003f64200 */
[C---:B------:R-:W-:Y:S01]  /*3db0*/  IMAD.SHL.U32 R4, R0.reuse, 0x8, RZ ;  /* 0x0000000800047824 */ /* 0x040fe200078e00ff */
[----:B------:R-:W-:Y:S01]  /*3dc0*/  LOP3.LUT R7, R0, 0x8, RZ, 0xc0, !PT ;  /* 0x0000000800077812 */ /* 0x000fe200078ec0ff */
[----:B------:R-:W-:Y:S01]  /*3dd0*/  @P2 FMUL R13, R13, 0.25 ;  /* 0x3e8000000d0d2820 */ /* 0x000fe20000400000 */
[----:B------:R-:W-:Y:S01]  /*3de0*/  SGXT R0, R5, 0x1 ;  /* 0x000000010500781a */ /* 0x000fe20000000200 */
[----:B------:R-:W-:Y:S01]  /*3df0*/  @P2 FMUL R9, R9, 0.25 ;  /* 0x3e80000009092820 */ /* 0x000fe20000400000 */
[----:B------:R-:W-:Y:S01]  /*3e00*/  FSEL R25, R2, R118, !P4 ;  /* 0x0000007602197208 */ /* 0x000fe20006000000 */
[----:B------:R-:W-:Y:S01]  /*3e10*/  @P2 FMUL R118, R118, 0.25 ;  /* 0x3e80000076762820 */ /* 0x000fe20000400000 */
[----:B------:R-:W-:Y:S01]  /*3e20*/  LOP3.LUT R5, R0, 0x404, RZ, 0xc0, !PT ;  /* 0x0000040400057812 */ /* 0x000fe200078ec0ff */
[C---:B------:R-:W-:Y:S01]  /*3e30*/  FMUL R0, R133.reuse, 8388608 ;  /* 0x4b00000085007820 */ /* 0x040fe20000400000 */
[----:B------:R-:W-:Y:S01]  /*3e40*/  FSETP.GEU.AND P1, PT, R133, 1.175494350822287508e-38, PT ;  /* 0x008000008500780b */ /* 0x000fe20003f2e000 */
[----:B------:R-:W-:Y:S01]  /*3e50*/  @!P6 FMUL R118, R118, 16777216 ;  /* 0x4b8000007676e820 */ /* 0x000fe20000400000 */
[----:B------:R-:W-:Y:S01]  /*3e60*/  SGXT R2, R6, 0x1 ;  /* 0x000000010602781a */ /* 0x000fe20000000200 */
[----:B------:R-:W-:Y:S01]  /*3e70*/  @P2 FMUL R21, R21, 0.25 ;  /* 0x3e80000015152820 */ /* 0x000fe20000400000 */
[----:B------:R-:W-:Y:S01]  /*3e80*/  FSEL R27, R0, R133, !P1 ;  /* 0x00000085001b7208 */ /* 0x000fe20004800000 */
[----:B------:R-:W-:Y:S01]  /*3e90*/  @P3 FMUL R133, R133, 0.25 ;  /* 0x3e80000085853820 */ /* 0x000fe20000400000 */
[----:B------:R-:W-:Y:S01]  /*3ea0*/  LEA.HI R19, R7, R10, RZ, 0x1f ;  /* 0x0000000a07137211 */ /* 0x000fe200078ff8ff */
[----:B------:R-:W-:Y:S01]  /*3eb0*/  @P2 FMUL R23, R23, 0.25 ;  /* 0x3e80000017172820 */ /* 0x000fe20000400000 */
[----:B------:R-:W-:Y:S01]  /*3ec0*/  LOP3.LUT R7, R2, 0x404, RZ, 0xc0, !PT ;  /* 0x0000040402077812 */ /* 0x000fe200078ec0ff */
[----:B------:R-:W-:Y:S01]  /*3ed0*/  @!P5 FMUL R133, R133, 16777216 ;  /* 0x4b8000008585d820 */ /* 0x000fe20000400000 */
[----:B------:R-:W0:Y:S01]  /*3ee0*/  MUFU.RCP R2, R118 ;  /* 0x0000007600027308 */ /* 0x000e220000001000 */
[----:B------:R-:W-:Y:S01]  /*3ef0*/  LOP3.LUT R16, R4, 0x38, RZ, 0xc0, !PT ;  /* 0x0000003804107812 */ /* 0x000fe200078ec0ff */
[----:B------:R-:W-:Y:S01]  /*3f00*/  @!P6 FMUL R13, R13, 16777216 ;  /* 0x4b8000000d0de820 */ /* 0x000fe20000400000 */
[----:B------:R-:W-:Y:S01]  /*3f10*/  LOP3.LUT R4, R5, 0xbc, R114, 0x78, !PT ;  /* 0x000000bc05047812 */ /* 0x000fe200078e7872 */
[----:B------:R-:W-:Y:S01]  /*3f20*/  @!P6 FMUL R9, R9, 16777216 ;  /* 0x4b8000000909e820 */ /* 0x000fe20000400000 */
[----:B------:R-:W-:Y:S01]  /*3f30*/  IADD3 R0, R25, -0x3f3504f3, RZ ;  /* 0xc0cafb0d19007810 */ /* 0x000fe20007ffe0ff */
[----:B------:R-:W-:Y:S01]  /*3f40*/  @!P6 FMUL R21, R21, 16777216 ;  /* 0x4b8000001515e820 */ /* 0x000fe20000400000 */
[----:B------:R-:W-:Y:S01]  /*3f50*/  LOP3.LUT R15, R4, 0x40, R3, 0xf8, !PT ;  /* 0x00000040040f7812 */ /* 0x000fe200078ef803 */
[----:B------:R-:W1:Y:S01]  /*3f60*/  MUFU.RCP R5, R133 ;  /* 0x0000008500057308 */ /* 0x000e620000001000 */
[----:B------:R-:W-:Y:S01]  /*3f70*/  @!P6 FMUL R23, R23, 16777216 ;  /* 0x4b8000001717e820 */ /* 0x000fe20000400000 */
[----:B------:R-:W-:Y:S01]  /*3f80*/  LOP3.LUT R0, R0, 0xff800000, RZ, 0xc0, !PT ;  /* 0xff80000000007812 */ /* 0x000fe200078ec0ff */
[----:B------:R-:W-:Y:S01]  /*3f90*/  @P3 FMUL R11, R11, 0.25 ;  /* 0x3e8000000b0b3820 */ /* 0x000fe20000400000 */
[----:B------:R-:W-:Y:S01]  /*3fa0*/  ISETP.GE.U32.AND P2, PT, R25, 0x7f800000, PT ;  /* 0x7f8000001900780c */ /* 0x000fe20003f46070 */
[----:B------:R-:W-:Y:S01]  /*3fb0*/  @P3 FMUL R12, R12, 0.25 ;  /* 0x3e8000000c0c3820 */ /* 0x000fe20000400000 */
[----:B------:R-:W-:Y:S01]  /*3fc0*/  LOP3.LUT R114, R114, 0xf8, RZ, 0xc0, !PT ;  /* 0x000000f872727812 */ /* 0x000fe200078ec0ff */
[----:B------:R-:W-:-:S02]  /*3fd0*/  @P3 FMUL R20, R20, 0.25 ;  /* 0x3e80000014143820 */ /* 0x000fc40000400000 */
[----:B------:R-:W-:Y:S02]  /*3fe0*/  IMAD R8, R119, 0x4, R8 ;  /* 0x0000000477087824 */ /* 0x000fe400078e0208 */
[----:B0-----:R-:W-:Y:S02]  /*3ff0*/  FMUL R10, R2, R13 ;  /* 0x0000000d020a7220 */ /* 0x001fe40000400000 */
[----:B------:R-:W-:Y:S01]  /*4000*/  @P3 FMUL R18, R18, 0.25 ;  /* 0x3e80000012123820 */ /* 0x000fe20000400000 */
[----:B------:R-:W-:Y:S01]  /*4010*/  IADD3 R17, R16, R8, R7 ;  /* 0x0000000810117210 */ /* 0x000fe20007ffe007 */
[C---:B------:R-:W-:Y:S01]  /*4020*/  FMUL R9, R2.reuse, R9 ;  /* 0x0000000902097220 */ /* 0x040fe20000400000 */
[C---:B------:R-:W-:Y:S01]  /*4030*/  ISETP.GE.U32.AND P3, PT, R27.reuse, 0x7f800000, PT ;  /* 0x7f8000001b00780c */ /* 0x040fe20003f66070 */
[C---:B------:R-:W-:Y:S02]  /*4040*/  FMUL R14, R2.reuse, R21 ;  /* 0x00000015020e7220 */ /* 0x040fe40000400000 */
[----:B------:R-:W-:Y:S01]  /*4050*/  FMUL R13, R2, R23 ;  /* 0x00000017020d7220 */ /* 0x000fe20000400000 */
[----:B------:R-:W-:Y:S01]  /*4060*/  IADD3 R2, R27, -0x3f3504f3, RZ ;  /* 0xc0cafb0d1b027810 */ /* 0x000fe20007ffe0ff */
[----:B------:R-:W-:Y:S01]  /*4070*/  @!P5 FMUL R11, R11, 16777216 ;  /* 0x4b8000000b0bd820 */ /* 0x000fe20000400000 */
[----:B------:R-:W-:Y:S01]  /*4080*/  F2FP.BF16.PACK_AB R14, R9, R14 ;  /* 0x0000000e090e723e */ /* 0x000fe200000010ff */
[----:B------:R-:W-:Y:S01]  /*4090*/  @!P5 FMUL R12, R12, 16777216 ;  /* 0x4b8000000c0cd820 */ /* 0x000fe20000400000 */
[----:B------:R-:W-:Y:S01]  /*40a0*/  LOP3.LUT R4, R2, 0xff800000, RZ, 0xc0, !PT ;  /* 0xff80000002047812 */ /* 0x000fe200078ec0ff */
[----:B------:R-:W-:Y:S01]  /*40b0*/  @!P5 FMUL R20, R20, 16777216 ;  /* 0x4b8000001414d820 */ /* 0x000fe20000400000 */
[----:B------:R-:W-:Y:S01]  /*40c0*/  F2FP.BF16.PACK_AB R10, R10, R13 ;  /* 0x0000000d0a0a723e */ /* 0x000fe200000010ff */
[----:B------:R-:W-:Y:S01]  /*40d0*/  @!P5 FMUL R18, R18, 16777216 ;  /* 0x4b8000001212d820 */ /* 0x000fe20000400000 */
[----:B------:R-:W-:Y:S01]  /*40e0*/  STS [R15+0x100], R14 ;  /* 0x0001000e0f007388 */ /* 0x000fe20000000800 */
[----:B-1----:R-:W-:-:S02]  /*40f0*/  FMUL R7, R5, R11 ;  /* 0x0000000b05077220 */ /* 0x002fc40000400000 */
[C---:B------:R-:W-:Y:S01]  /*4100*/  FMUL R8, R5.reuse, R12 ;  /* 0x0000000c05087220 */ /* 0x040fe20000400000 */
[----:B------:R0:W-:Y:S01]  /*4110*/  STS [R15], R10 ;  /* 0x0000000a0f007388 */ /* 0x0001e20000000800 */
[C---:B------:R-:W-:Y:S02]  /*4120*/  FMUL R11, R5.reuse, R20 ;  /* 0x00000014050b7220 */ /* 0x040fe40000400000 */
[----:B------:R-:W-:Y:S02]  /*4130*/  FMUL R12, R5, R18 ;  /* 0x00000012050c7220 */ /* 0x000fe40000400000 */
[----:B------:R-:W-:Y:S01]  /*4140*/  IMAD.IADD R2, R25, 0x1, -R0 ;  /* 0x0000000119027824 */ /* 0x000fe200078e0a00 */
[----:B------:R-:W-:Y:S01]  /*4150*/  F2FP.BF16.PACK_AB R8, R8, R11 ;  /* 0x0000000b0808723e */ /* 0x000fe200000010ff */
[----:B------:R-:W-:Y:S01]  /*4160*/  IMAD.IADD R3, R27, 0x1, -R4 ;  /* 0x000000011b037824 */ /* 0x000fe200078e0a04 */
[----:B------:R-:W-:Y:S01]  /*4170*/  F2FP.BF16.PACK_AB R12, R7, R12 ;  /* 0x0000000c070c723e */ /* 0x000fe200000010ff */
[----:B------:R-:W-:Y:S01]  /*4180*/  IMAD.MOV.U32 R21, RZ, RZ, 0x3dc6b27f ;  /* 0x3dc6b27fff157424 */ /* 0x000fe200078e00ff */
[----:B------:R-:W-:Y:S01]  /*4190*/  LOP3.LUT R11, R15, 0x40, RZ, 0x3c, !PT ;  /* 0x000000400f0b7812 */ /* 0x000fe200078e3cff */
[----:B------:R-:W-:Y:S01]  /*41a0*/  FADD R2, R2, -1 ;  /* 0xbf80000002027421 */ /* 0x000fe20000000000 */
[----:B0-----:R-:W-:Y:S01]  /*41b0*/  LOP3.LUT R10, R17, 0x4, RZ, 0x3c, !PT ;  /* 0x00000004110a7812 */ /* 0x001fe200078e3cff */
[----:B------:R-:W-:-:S02]  /*41c0*/  FADD R6, R3, -1 ;  /* 0xbf80000003067421 */ /* 0x000fc40000000000 */
[----:B------:R-:W-:Y:S01]  /*41d0*/  STS [R11+0x200], R8 ;  /* 0x000200080b007388 */ /* 0x000fe20000000800 */
[-C--:B------:R-:W-:Y:S02]  /*41e0*/  FFMA.FTZ R3, R2, R21.reuse, -0.16845393180847167969 ;  /* 0xbe2c7f3002037423 */ /* 0x080fe40000010015 */
[----:B------:R-:W-:Y:S01]  /*41f0*/  FFMA.FTZ R5, R6, R21, -0.16845393180847167969 ;  /* 0xbe2c7f3006057423 */ /* 0x000fe20000010015 */
[----:B------:R-:W-:Y:S01]  /*4200*/  STS [R11+0x300], R12 ;  /* 0x0003000c0b007388 */ /* 0x000fe20000000800 */
[----:B------:R-:W-:Y:S02]  /*4210*/  FFMA.FTZ R3, R2, R3, 0.1716887056827545166 ;  /* 0x3e2fcf2a02037423 */ /* 0x000fe40000010003 */
[----:B------:R-:W-:Y:S01]  /*4220*/  FFMA.FTZ R5, R6, R5, 0.1716887056827545166 ;  /* 0x3e2fcf2a06057423 */ /* 0x000fe20000010005 */
[----:B------:R-:W-:Y:S01]  /*4230*/  BAR.SYNC.DEFER_BLOCKING 0x0 ;  /* 0x0000000000007b1d */ /* 0x000fe20000010000 */
[----:B------:R-:W-:Y:S02]  /*4240*/  FFMA.FTZ R3, R2, R3, -0.17900948226451873779 ;  /* 0xbe374e4302037423 */ /* 0x000fe40000010003 */
[----:B------:R-:W-:-:S02]  /*4250*/  FFMA.FTZ R7, R6, R5, -0.17900948226451873779 ;  /* 0xbe374e4306077423 */ /* 0x000fc40000010005 */
[----:B------:R-:W-:Y:S02]  /*4260*/  FFMA.FTZ R5, R2, R3, 0.20512372255325317383 ;  /* 0x3e520bf402057423 */ /* 0x000fe40000010003 */
[----:B------:R-:W-:Y:S01]  /*4270*/  FFMA.FTZ R7, R6, R7, 0.20512372255325317383 ;  /* 0x3e520bf406077423 */ /* 0x000fe20000010007 */
[----:B------:R0:W1:Y:S01]  /*4280*/  I2F R3, R0 ;  /* 0x0000000000037306 */ /* 0x0000620000201400 */
[----:B------:R-:W-:Y:S02]  /*4290*/  FFMA.FTZ R5, R2, R5, -0.24046532809734344482 ;  /* 0xbe763c8b02057423 */ /* 0x000fe40000010005 */
[----:B------:R-:W-:Y:S02]  /*42a0*/  FFMA.FTZ R7, R6, R7, -0.24046532809734344482 ;  /* 0xbe763c8b06077423 */ /* 0x000fe40000010007 */
[----:B------:R-:W-:Y:S02]  /*42b0*/  FFMA.FTZ R5, R2, R5, 0.28857114911079406738 ;  /* 0x3e93bf9902057423 */ /* 0x000fe40000010005 */
[----:B------:R-:W-:-:S02]  /*42c0*/  FFMA.FTZ R9, R6, R7, 0.28857114911079406738 ;  /* 0x3e93bf9906097423 */ /* 0x000fc40000010007 */
[----:B------:R-:W-:Y:S01]  /*42d0*/  FFMA.FTZ R5, R2, R5, -0.36067417263984680176 ;  /* 0xbeb8aa4902057423 */ /* 0x000fe20000010005 */
[----:B------:R2:W3:Y:S01]  /*42e0*/  I2F R7, R4 ;  /* 0x0000000400077306 */ /* 0x0004e20000201400 */
[----:B------:R-:W-:Y:S01]  /*42f0*/  FFMA.FTZ R9, R6, R9, -0.36067417263984680176 ;  /* 0xbeb8aa4906097423 */ /* 0x000fe20000010009 */
[----:B0-----:R-:W-:Y:S01]  /*4300*/  FSEL R0, RZ, -23, P4 ;  /* 0xc1b80000ff007808 */ /* 0x001fe20002000000 */
[----:B------:R-:W-:Y:S02]  /*4310*/  FFMA.FTZ R5, R2, R5, 0.48089820146560668945 ;  /* 0x3ef6384a02057423 */ /* 0x000fe40000010005 */
[----:B------:R-:W-:Y:S01]  /*4320*/  FFMA.FTZ R9, R6, R9, 0.48089820146560668945 ;  /* 0x3ef6384a06097423 */ /* 0x000fe20000010009 */
[----:B------:R-:W0:Y:S01]  /*4330*/  LDS R17, [R17] ;  /* 0x0000000011117984 */ /* 0x000e220000000800 */
[----:B------:R-:W-:Y:S02]  /*4340*/  FFMA.FTZ R5, R2, R5, -0.72134751081466674805 ;  /* 0xbf38aa3b02057423 */ /* 0x000fe40000010005 */
[----:B------:R-:W-:Y:S01]  /*4350*/  FFMA.FTZ R9, R6, R9, -0.72134751081466674805 ;  /* 0xbf38aa3b06097423 */ /* 0x000fe20000010009 */
[----:B------:R4:W5:Y:S01]  /*4360*/  LDS R15, [R10] ;  /* 0x000000000a0f7984 */ /* 0x0009620000000800 */
[----:B------:R-:W-:Y:S01]  /*4370*/  FMUL R5, R2, R5 ;  /* 0x0000000502057220 */ /* 0x000fe20000400000 */
[----:B--2---:R-:W-:Y:S01]  /*4380*/  FSEL R4, RZ, -23, P1 ;  /* 0xc1b80000ff047808 */ /* 0x004fe20000800000 */
[----:B------:R-:W-:Y:S01]  /*4390*/  FMUL R9, R6, R9 ;  /* 0x0000000906097220 */ /* 0x000fe20000400000 */
[----:B------:R-:W-:Y:S01]  /*43a0*/  FSETP.NEU.AND P1, PT, R25, RZ, PT ;  /* 0x000000ff1900720b */ /* 0x000fe20003f2d000 */
[----:B------:R-:W-:-:S02]  /*43b0*/  FMUL R5, R2, R5 ;  /* 0x0000000502057220 */ /* 0x000fc40000400000 */
[----:B------:R-:W-:Y:S02]  /*43c0*/  FMUL R9, R6, R9 ;  /* 0x0000000906097220 */ /* 0x000fe40000400000 */
[----:B-1----:R-:W-:Y:S02]  /*43d0*/  FFMA.FTZ R0, R3, 1.1920928955078125e-07, R0 ;  /* 0x3400000003007823 */ /* 0x002fe40000010000 */
[----:B------:R-:W-:Y:S02]  /*43e0*/  FFMA.FTZ R5, R2, 1.4426950216293334961, R5 ;  /* 0x3fb8aa3b02057823 */ /* 0x000fe40000010005 */
[----:B------:R-:W-:Y:S02]  /*43f0*/  FFMA.FTZ R9, R6, 1.4426950216293334961, R9 ;  /* 0x3fb8aa3b06097823 */ /* 0x000fe40000010009 */
[----:B---3--:R-:W-:Y:S02]  /*4400*/  FFMA.FTZ R4, R7, 1.1920928955078125e-07, R4 ;  /* 0x3400000007047823 */ /* 0x008fe40000010004 */
[----:B------:R-:W-:-:S02]  /*4410*/  IMAD R112, R112, c[0x0][0x1c8], RZ ;  /* 0x0000720070707a24 */ /* 0x000fc400078e02ff */
[----:B------:R-:W-:Y:S02]  /*4420*/  IMAD.MOV.U32 R6, RZ, RZ, c[0x0][0x1c8] ;  /* 0x00007200ff067624 */ /* 0x000fe400078e00ff */
[----:B------:R-:W-:Y:S02]  /*4430*/  FADD R0, R0, R5 ;  /* 0x0000000500007221 */ /* 0x000fe40000000000 */
[----:B----4-:R-:W-:Y:S02]  /*4440*/  FADD R10, R4, R9 ;  /* 0x00000009040a7221 */ /* 0x010fe40000000000 */
[----:B------:R-:W-:Y:S02]  /*4450*/  IMAD R5, R6, 0x4, R112 ;  /* 0x0000000406057824 */ /* 0x000fe400078e0270 */
[----:B------:R-:W-:Y:S02]  /*4460*/  @P2 IMAD.MOV.U32 R2, RZ, RZ, 0x7f800000 ;  /* 0x7f800000ff022424 */ /* 0x000fe400078e00ff */
[----:B------:R-:W-:-:S02]  /*4470*/  @P3 IMAD.MOV.U32 R4, RZ, RZ, 0x7f800000 ;  /* 0x7f800000ff043424 */ /* 0x000fc400078e00ff */
[----:B------:R-:W-:Y:S02]  /*4480*/  IMAD R7, R6, 0x4, R5 ;  /* 0x0000000406077824 */ /* 0x000fe400078e0205 */
[----:B------:R-:W-:Y:S01]  /*4490*/  @P2 FFMA.FTZ R0, R25, R2, +INF ;  /* 0x7f80000019002423 */ /* 0x000fe20000010002 */
[C---:B------:R-:W-:Y:S01]  /*44a0*/  FSETP.NEU.AND P2, PT, R27.reuse, RZ, PT ;  /* 0x000000ff1b00720b */ /* 0x040fe20003f4d000 */
[----:B------:R-:W-:Y:S01]  /*44b0*/  @P3 FFMA.FTZ R10, R27, R4, +INF ;  /* 0x7f8000001b0a3423 */ /* 0x000fe20000010004 */
[-C--:B------:R-:W-:Y:S01]  /*44c0*/  LEA R2, P3, R112, R22.reuse, 0x1 ;  /* 0x0000001670027211 */ /* 0x080fe200078608ff */
[----:B------:R-:W-:Y:S01]  /*44d0*/  IMAD R9, R6, 0x4, R7 ;  /* 0x0000000406097824 */ /* 0x000fe200078e0207 */
[----:B------:R-:W-:Y:S01]  /*44e0*/  LEA R4, P4, R5, R22, 0x1 ;  /* 0x0000001605047211 */ /* 0x000fe200078808ff */
[----:B------:R-:W-:Y:S01]  /*44f0*/  IMAD.IADD R19, R16, 0x1, R19 ;  /* 0x0000000110137824 */ /* 0x000fe200078e0213 */
[----:B------:R-:W-:Y:S02]  /*4500*/  LEA.HI.X.SX32 R3, R112, R24, 0x1, P3 ;  /* 0x0000001870037211 */ /* 0x000fe400018f0eff */
[----:B------:R-:W-:-:S02]  /*4510*/  LEA R6, P5, R7, R22, 0x1 ;  /* 0x0000001607067211 */ /* 0x000fc400078a08ff */
[----:B------:R-:W-:Y:S01]  /*4520*/  LEA R8, P3, R9, R22, 0x1 ;  /* 0x0000001609087211 */ /* 0x000fe200078608ff */
[----:B0-----:R0:W-:Y:S01]  /*4530*/  STG.E.U16 [R2.64], R17 ;  /* 0x0000001102007986 */ /* 0x0011e2000c101506 */
[-C--:B------:R-:W-:Y:S02]  /*4540*/  LEA.HI.X.SX32 R5, R5, R24.reuse, 0x1, P4 ;  /* 0x0000001805057211 */ /* 0x080fe400020f0eff */
[-C--:B------:R-:W-:Y:S02]  /*4550*/  LEA.HI.X.SX32 R7, R7, R24.reuse, 0x1, P5 ;  /* 0x0000001807077211 */ /* 0x080fe400028f0eff */
[----:B------:R-:W-:Y:S01]  /*4560*/  FSEL R11, R0, -INF , P1 ;  /* 0xff800000000b7808 */ /* 0x000fe20000800000 */
[----:B-----5:R1:W-:Y:S01]  /*4570*/  STG.E.U16 [R4.64], R15 ;  /* 0x0000000f04007986 */ /* 0x0203e2000c101506 */
[----:B------:R-:W-:Y:S02]  /*4580*/  LEA.HI.X.SX32 R9, R9, R24, 0x1, P3 ;  /* 0x0000001809097211 */ /* 0x000fe400018f0eff */
[----:B------:R-:W-:Y:S01]  /*4590*/  PRMT R0, R15, 0x7632, R0 ;  /* 0x000076320f007816 */ /* 0x000fe20000000000 */
[----:B------:R-:W-:Y:S01]  /*45a0*/  FFMA R12, R11, 0.69314718246459960938, R32 ;  /* 0x3f3172180b0c7823 */ /* 0x000fe20000000020 */
[----:B------:R-:W-:-:S02]  /*45b0*/  FSEL R13, R10, -INF , P2 ;  /* 0xff8000000a0d7808 */ /* 0x000fc40001000000 */
[----:B0-----:R-:W-:-:S03]  /*45c0*/  PRMT R3, R17, 0x7632, R3 ;  /* 0x0000763211037816 */ /* 0x001fc60000000003 */
[----:B------:R-:W-:Y:S02]  /*45d0*/  FFMA R13, R13, 0.69314718246459960938, R40 ;  /* 0x3f3172180d0d7823 */ /* 0x000fe40000000028 */
[----:B------:R1:W-:Y:S04]  /*45e0*/  STG.E.U16 [R6.64], R3 ;  /* 0x0000000306007986 */ /* 0x0003e8000c101506 */
[----:B------:R1:W-:Y:S04]  /*45f0*/  STG.E.U16 [R8.64], R0 ;  /* 0x0000000008007986 */ /* 0x0003e8000c101506 */
[----:B------:R-:W-:Y:S06]  /*4600*/  BAR.SYNC.DEFER_BLOCKING 0x0 ;  /* 0x0000000000007b1d */ /* 0x000fec0000010000 */
[----:B------:R1:W-:Y:S04]  /*4610*/  STS.64 [R114], R12 ;  /* 0x0000000c72007388 */ /* 0x0003e80000000a00 */
[----:B------:R-:W-:Y:S06]  /*4620*/  BAR.SYNC.DEFER_BLOCKING 0x0 ;  /* 0x0000000000007b1d */ /* 0x000fec0000010000 */
[----:B------:R-:W-:Y:S05]  /*4630*/  @P0 EXIT ;  /* 0x000000000000094d */ /* 0x000fea0003800000 */
[----:B-1----:R-:W0:Y:S01]  /*4640*/  LDS R19, [R19] ;  /* 0x0000000013137984 */ /* 0x002e220000000800 */
[----:B------:R-:W-:-:S02]  /*4650*/  IMAD R110, R110, c[0x0][0x1cc], RZ ;  /* 0x000073006e6e7a24 */ /* 0x000fc400078e02ff */
[C---:B------:R-:W-:Y:S02]  /*4660*/  IMAD.SHL.U32 R3, R111.reuse, 0x4, RZ ;  /* 0x000000046f037824 */ /* 0x040fe400078e00ff */
[----:B------:R-:W-:Y:S02]  /*4670*/  IMAD.SHL.U32 R2, R110, 0x4, RZ ;  /* 0x000000046e027824 */ /* 0x000fe400078e00ff */
[----:B------:R-:W-:-:S03]  /*4680*/  IMAD.HI R111, R111, 0x4, RZ ;  /* 0x000000046f6f7827 */ /* 0x000fc600078e02ff */
[----:B------:R-:W-:Y:S01]  /*4690*/  IADD3 R2, P0, P1, R3, c[0x0][0x180], R2 ;  /* 0x0000600003027a10 */ /* 0x000fe2000791e002 */
[----:B------:R-:W-:-:S05]  /*46a0*/  IMAD.HI R110, R110, 0x4, RZ ;  /* 0x000000046e6e7827 */ /* 0x000fca00078e02ff */
[----:B------:R-:W-:-:S05]  /*46b0*/  IADD3.X R3, R111, c[0x0][0x184], R110, P0, P1 ;  /* 0x000061006f037a10 */ /* 0x000fca00007e246e */
[----:B0-----:R-:W-:Y:S01]  /*46c0*/  STG.E [R2.64], R19 ;  /* 0x0000001302007986 */ /* 0x001fe2000c101906 */
[----:B------:R-:W-:Y:S05]  /*46d0*/  EXIT ;  /* 0x000000000000794d */ /* 0x000fea0003800000 */
.L_x_2:
[----:B------:R-:W-:-:S00]  /*46e0*/  BRA `(.L_x_2) ;  /* 0xfffffff000007947 */ /* 0x000fc0000383ffff */
[----:B------:R-:W-:-:S00]  /*46f0*/  NOP ;  /* 0x0000000000007918 */ /* 0x000fc00000000000 */
        /* <DEDUP_REMOVED lines=8> */
.L_x_3:


//--------------------- .nv.global.init           --------------------------
	.section	.nv.global.init,"aw",@progbits
.nv.global.init:
	.type		_$_str,@object
	.size		_$_str,(.L_0 - _$_str)
_$_str:
        /*0000*/ 	.byte	0x5f, 0x5f, 0x43, 0x55, 0x44, 0x41, 0x5f, 0x46, 0x54, 0x5a, 0x00
.L_0:


//--------------------- .nv.shared.attn_fwd       --------------------------
	.section	.nv.shared.attn_fwd,"aw",@nobits
	.sectionflags	@""
	.align	16
